	.target	sm_90a

	.elftype	@"ET_EXEC"


//--------------------- .note.nv.tkinfo           --------------------------
	.section	.note.nv.tkinfo,"",@"SHT_NOTE"
	.sectionflags	@"SHF_NOTE_NV_TKINFO"
	.tkinfo
        /*0018*/ 	.word	0x00000002
        /*0030*/ 	.string	""
        /*0030*/ 	.string	"ptxas"
        /*0030*/ 	.string	"Cuda compilation tools, release 13.0, V13.0.88"
        /*0030*/ 	.string	"Build cuda_13.0.r13.0/compiler.36424714_0"
        /*0030*/ 	.string	"-arch sm_90a -m 64 "



//--------------------- .note.nv.cuinfo           --------------------------
	.section	.note.nv.cuinfo,"",@"SHT_NOTE"
	.sectionflags	@"SHF_NOTE_NV_CUINFO"
        /*0018*/ 	.short	0x0002
        /*001a*/ 	.short	0x005a
        /*001c*/ 	.short	0x0082
	.zero		2


//--------------------- .nv.info                  --------------------------
	.section	.nv.info,"",@"SHT_CUDA_INFO"
	.align	4


	//----- nvinfo : EIATTR_REGCOUNT
	.align		4
        /*0000*/ 	.byte	0x04, 0x2f
        /*0002*/ 	.short	(.L_15 - .L_14)
	.align		4
.L_14:
        /*0004*/ 	.word	index@(_ZN7cutlass13device_kernelINS_4gemm6kernel13GemmUniversalIN4cute5tupleIJiiiiEEENS1_10collective13CollectiveMmaINS1_34MainloopSm90TmaGmmaWarpSpecializedILi22ENS5_IJNS4_1CILi8EEENSA_ILi1EEESC_EEENS1_32KernelTmaWarpSpecializedPingpongEEENS5_IJNSA_ILi64EEENSA_ILi256EEENSA_ILi32EEEEEEaNS5_IJlSC_lEEEaSK_NS4_8TiledMMAINS4_8MMA_AtomIJNS4_4SM904GMMA27MMA_64x256x32_S32S8S8_SS_TNEEEENS4_6LayoutINS5_IJSC_SC_SC_EEENS5_IJNSA_ILi0EEEST_ST_EEEEENS5_IJNS4_10UnderscoreESW_SW_EEEEENS4_13SM90_TMA_LOADENS4_14ComposedLayoutINS4_7SwizzleILi1ELi4ELi3EEENS4_18smem_ptr_flag_bitsILi8EEENSR_INS5_IJSB_SI_EEENS5_IJSI_SC_EEEEEEEvNS4_8identityENS4_23SM90_TMA_LOAD_MULTICASTES18_vS19_EENS_8epilogue10collective6detail29Sm90TmaWarpSpecializedAdapterINS1D_15DefaultEpilogueIaSK_SK_NS1C_6thread17LinearCombinationIaLi1EiiLNS1H_9ScaleType4KindE0ELNS_15FloatRoundStyleE2EaEENS1_15EpilogueDefaultEEEEEvvEEEEvNT_6ParamsE)
        /*0008*/ 	.word	0x000000a8


	//----- nvinfo : EIATTR_FRAME_SIZE
	.align		4
.L_15:
        /*000c*/ 	.byte	0x04, 0x11
        /*000e*/ 	.short	(.L_17 - .L_16)
	.align		4
.L_16:
        /*0010*/ 	.word	index@(_ZN7cutlass13device_kernelINS_4gemm6kernel13GemmUniversalIN4cute5tupleIJiiiiEEENS1_10collective13CollectiveMmaINS1_34MainloopSm90TmaGmmaWarpSpecializedILi22ENS5_IJNS4_1CILi8EEENSA_ILi1EEESC_EEENS1_32KernelTmaWarpSpecializedPingpongEEENS5_IJNSA_ILi64EEENSA_ILi256EEENSA_ILi32EEEEEEaNS5_IJlSC_lEEEaSK_NS4_8TiledMMAINS4_8MMA_AtomIJNS4_4SM904GMMA27MMA_64x256x32_S32S8S8_SS_TNEEEENS4_6LayoutINS5_IJSC_SC_SC_EEENS5_IJNSA_ILi0EEEST_ST_EEEEENS5_IJNS4_10UnderscoreESW_SW_EEEEENS4_13SM90_TMA_LOADENS4_14ComposedLayoutINS4_7SwizzleILi1ELi4ELi3EEENS4_18smem_ptr_flag_bitsILi8EEENSR_INS5_IJSB_SI_EEENS5_IJSI_SC_EEEEEEEvNS4_8identityENS4_23SM90_TMA_LOAD_MULTICASTES18_vS19_EENS_8epilogue10collective6detail29Sm90TmaWarpSpecializedAdapterINS1D_15DefaultEpilogueIaSK_SK_NS1C_6thread17LinearCombinationIaLi1EiiLNS1H_9ScaleType4KindE0ELNS_15FloatRoundStyleE2EaEENS1_15EpilogueDefaultEEEEEvvEEEEvNT_6ParamsE)
        /*0014*/ 	.word	0x00000008


	//----- nvinfo : EIATTR_MIN_STACK_SIZE
	.align		4
.L_17:
        /*0018*/ 	.byte	0x04, 0x12
        /*001a*/ 	.short	(.L_19 - .L_18)
	.align		4
.L_18:
        /*001c*/ 	.word	index@(_ZN7cutlass13device_kernelINS_4gemm6kernel13GemmUniversalIN4cute5tupleIJiiiiEEENS1_10collective13CollectiveMmaINS1_34MainloopSm90TmaGmmaWarpSpecializedILi22ENS5_IJNS4_1CILi8EEENSA_ILi1EEESC_EEENS1_32KernelTmaWarpSpecializedPingpongEEENS5_IJNSA_ILi64EEENSA_ILi256EEENSA_ILi32EEEEEEaNS5_IJlSC_lEEEaSK_NS4_8TiledMMAINS4_8MMA_AtomIJNS4_4SM904GMMA27MMA_64x256x32_S32S8S8_SS_TNEEEENS4_6LayoutINS5_IJSC_SC_SC_EEENS5_IJNSA_ILi0EEEST_ST_EEEEENS5_IJNS4_10UnderscoreESW_SW_EEEEENS4_13SM90_TMA_LOADENS4_14ComposedLayoutINS4_7SwizzleILi1ELi4ELi3EEENS4_18smem_ptr_flag_bitsILi8EEENSR_INS5_IJSB_SI_EEENS5_IJSI_SC_EEEEEEEvNS4_8identityENS4_23SM90_TMA_LOAD_MULTICASTES18_vS19_EENS_8epilogue10collective6detail29Sm90TmaWarpSpecializedAdapterINS1D_15DefaultEpilogueIaSK_SK_NS1C_6thread17LinearCombinationIaLi1EiiLNS1H_9ScaleType4KindE0ELNS_15FloatRoundStyleE2EaEENS1_15EpilogueDefaultEEEEEvvEEEEvNT_6ParamsE)
        /*0020*/ 	.word	0x00000008
.L_19:


//--------------------- .nv.compat                --------------------------
	.section	.nv.compat,"",@"SHT_CUDA_COMPAT_INFO"
	.align	4
        /*0000*/ 	.byte	0x02, 0x09, 0x01, 0x00, 0x02, 0x02, 0x04, 0x00, 0x02, 0x05, 0x05, 0x00, 0x03, 0x07, 0x01, 0x01
        /*0010*/ 	.byte	0x02, 0x03, 0x01, 0x00, 0x02, 0x06, 0x01, 0x00, 0x04, 0x0b, 0x08, 0x00, 0x00, 0x00, 0x00, 0x00
        /*0020*/ 	.byte	0x00, 0x00, 0x00, 0x00


//--------------------- .nv.info._ZN7cutlass13device_kernelINS_4gemm6kernel13GemmUniversalIN4cute5tupleIJiiiiEEENS1_10collective13CollectiveMmaINS1_34MainloopSm90TmaGmmaWarpSpecializedILi22ENS5_IJNS4_1CILi8EEENSA_ILi1EEESC_EEENS1_32KernelTmaWarpSpecializedPingpongEEENS5_IJNSA_ILi64EEENSA_ILi256EEENSA_ILi32EEEEEEaNS5_IJlSC_lEEEaSK_NS4_8TiledMMAINS4_8MMA_AtomIJNS4_4SM904GMMA27MMA_64x256x32_S32S8S8_SS_TNEEEENS4_6LayoutINS5_IJSC_SC_SC_EEENS5_IJNSA_ILi0EEEST_ST_EEEEENS5_IJNS4_10UnderscoreESW_SW_EEEEENS4_13SM90_TMA_LOADENS4_14ComposedLayoutINS4_7SwizzleILi1ELi4ELi3EEENS4_18smem_ptr_flag_bitsILi8EEENSR_INS5_IJSB_SI_EEENS5_IJSI_SC_EEEEEEEvNS4_8identityENS4_23SM90_TMA_LOAD_MULTICASTES18_vS19_EENS_8epilogue10collective6detail29Sm90TmaWarpSpecializedAdapterINS1D_15DefaultEpilogueIaSK_SK_NS1C_6thread17LinearCombinationIaLi1EiiLNS1H_9ScaleType4KindE0ELNS_15FloatRoundStyleE2EaEENS1_15EpilogueDefaultEEEEEvvEEEEvNT_6ParamsE --------------------------
	.section	.nv.info._ZN7cutlass13device_kernelINS_4gemm6kernel13GemmUniversalIN4cute5tupleIJiiiiEEENS1_10collective13CollectiveMmaINS1_34MainloopSm90TmaGmmaWarpSpecializedILi22ENS5_IJNS4_1CILi8EEENSA_ILi1EEESC_EEENS1_32KernelTmaWarpSpecializedPingpongEEENS5_IJNSA_ILi64EEENSA_ILi256EEENSA_ILi32EEEEEEaNS5_IJlSC_lEEEaSK_NS4_8TiledMMAINS4_8MMA_AtomIJNS4_4SM904GMMA27MMA_64x256x32_S32S8S8_SS_TNEEEENS4_6LayoutINS5_IJSC_SC_SC_EEENS5_IJNSA_ILi0EEEST_ST_EEEEENS5_IJNS4_10UnderscoreESW_SW_EEEEENS4_13SM90_TMA_LOADENS4_14ComposedLayoutINS4_7SwizzleILi1ELi4ELi3EEENS4_18smem_ptr_flag_bitsILi8EEENSR_INS5_IJSB_SI_EEENS5_IJSI_SC_EEEEEEEvNS4_8identityENS4_23SM90_TMA_LOAD_MULTICASTES18_vS19_EENS_8epilogue10collective6detail29Sm90TmaWarpSpecializedAdapterINS1D_15DefaultEpilogueIaSK_SK_NS1C_6thread17LinearCombinationIaLi1EiiLNS1H_9ScaleType4KindE0ELNS_15FloatRoundStyleE2EaEENS1_15EpilogueDefaultEEEEEvvEEEEvNT_6ParamsE,"",@"SHT_CUDA_INFO"
	.sectionflags	@""
	.align	4


	//----- nvinfo : EIATTR_CUDA_API_VERSION
	.align		4
        /*0000*/ 	.byte	0x04, 0x37
        /*0002*/ 	.short	(.L_21 - .L_20)
.L_20:
        /*0004*/ 	.word	0x00000082


	//----- nvinfo : EIATTR_KPARAM_INFO
	.align		4
.L_21:
        /*0008*/ 	.byte	0x04, 0x17
        /*000a*/ 	.short	(.L_23 - .L_22)
.L_22:
        /*000c*/ 	.word	0x00000000
        /*0010*/ 	.short	0x0000
        /*0012*/ 	.short	0x0070
        /*0014*/ 	.byte	0x00, 0xf0, 0x01, 0x10


	//----- nvinfo : EIATTR_SPARSE_MMA_MASK
	.align		4
.L_23:
        /*0018*/ 	.byte	0x03, 0x50
        /*001a*/ 	.short	0x0000


	//----- nvinfo : EIATTR_MAXREG_COUNT
	.align		4
        /*001c*/ 	.byte	0x03, 0x1b
        /*001e*/ 	.short	0x00a8


	//----- nvinfo : EIATTR_NUM_BARRIERS
	.align		4
        /*0020*/ 	.byte	0x02, 0x4c
        /*0022*/ 	.byte	0x01
	.zero		1


	//----- nvinfo : EIATTR_EXTERNS
	.align		4
        /*0024*/ 	.byte	0x04, 0x0f
        /*0026*/ 	.short	(.L_25 - .L_24)


	//   ....[0]....
	.align		4
.L_24:
        /*0028*/ 	.word	index@(__assertfail)


	//----- nvinfo : EIATTR_ANNOTATIONS
	.align		4
.L_25:
        /*002c*/ 	.byte	0x04, 0x55
        /*002e*/ 	.short	(.L_27 - .L_26)


	//   ....[0]....
.L_26:
        /*0030*/ 	.word	0x00000001
        /*0034*/ 	.byte	0x20, 0x10, 0x00, 0x00, 0x01, 0x00, 0x00, 0x00, 0x30, 0x85, 0x00, 0x00, 0x01, 0x00, 0x00, 0x00
        /*0044*/ 	.byte	0xc0, 0x91, 0x00, 0x00


	//----- nvinfo : EIATTR_MERCURY_ISA_VERSION
	.align		4
.L_27:
        /*0048*/ 	.byte	0x03, 0x5f
        /*004a*/ 	.short	0x0101


	//----- nvinfo : EIATTR_INT_WARP_WIDE_INSTR_OFFSETS
	.align		4
        /*004c*/ 	.byte	0x04, 0x31
        /*004e*/ 	.short	(.L_29 - .L_28)


	//   ....[0]....
.L_28:
        /*0050*/ 	.word	0x000007c0


	//   ....[1]....
        /*0054*/ 	.word	0x000007f0


	//   ....[2]....
        /*0058*/ 	.word	0x00000860


	//   ....[3]....
        /*005c*/ 	.word	0x000008e0


	//   ....[4]....
        /*0060*/ 	.word	0x00000950


	//   ....[5]....
        /*0064*/ 	.word	0x00000970


	//   ....[6]....
        /*0068*/ 	.word	0x00000a00


	//   ....[7]....
        /*006c*/ 	.word	0x00000a40


	//   ....[8]....
        /*0070*/ 	.word	0x00001fb0


	//----- nvinfo : EIATTR_COOP_GROUP_MASK_REGIDS
	.align		4
.L_29:
        /*0074*/ 	.byte	0x04, 0x29
        /*0076*/ 	.short	(.L_31 - .L_30)


	//   ....[0]....
.L_30:
        /*0078*/ 	.word	0xffffffff


	//   ....[1]....
        /*007c*/ 	.word	0xffffffff


	//   ....[2]....
        /*0080*/ 	.word	0xffffffff


	//   ....[3]....
        /*0084*/ 	.word	0xffffffff


	//   ....[4]....
        /*0088*/ 	.word	0xffffffff


	//   ....[5]....
        /*008c*/ 	.word	0xffffffff


	//   ....[6]....
        /*0090*/ 	.word	0xffffffff


	//----- nvinfo : EIATTR_COOP_GROUP_INSTR_OFFSETS
	.align		4
.L_31:
        /*0094*/ 	.byte	0x04, 0x28
        /*0096*/ 	.short	(.L_33 - .L_32)


	//   ....[0]....
.L_32:
        /*0098*/ 	.word	0x00000070


	//   ....[1]....
        /*009c*/ 	.word	0x00000080


	//   ....[2]....
        /*00a0*/ 	.word	0x00000140


	//   ....[3]....
        /*00a4*/ 	.word	0x00000580


	//   ....[4]....
        /*00a8*/ 	.word	0x000005c0


	//   ....[5]....
        /*00ac*/ 	.word	0x00000990


	//   ....[6]....
        /*00b0*/ 	.word	0x00000bc0


	//----- nvinfo : EIATTR_REG_RECONFIG
	.align		4
.L_33:
        /*00b4*/ 	.byte	0x01, 0x54
	.zero		2


	//----- nvinfo : EIATTR_SYSCALL_OFFSETS
	.align		4
        /*00b8*/ 	.byte	0x04, 0x46
        /*00ba*/ 	.short	(.L_35 - .L_34)


	//   ....[0]....
.L_34:
        /*00bc*/ 	.word	0x00001a40


	//----- nvinfo : EIATTR_MBARRIER_INSTR_OFFSETS
	.align		4
.L_35:
        /*00c0*/ 	.byte	0x04, 0x39
        /*00c2*/ 	.short	(.L_37 - .L_36)


	//   ....[0]....
.L_36:
        /*00c4*/ 	.word	0x000002a0
        /*00c8*/ 	.word	0x000000ff
        /*00cc*/ 	.word	0x00000000
        /*00d0*/ 	.short	0x0100
        /*00d2*/ 	.byte	0x08
	.zero		1


	//   ....[1]....
        /*00d4*/ 	.word	0x000002b0
        /*00d8*/ 	.word	0x000000ff
        /*00dc*/ 	.word	0x000000b0
        /*00e0*/ 	.short	0x0100
        /*00e2*/ 	.byte	0x08
	.zero		1


	//   ....[2]....
        /*00e4*/ 	.word	0x000002c0
        /*00e8*/ 	.word	0x000000ff
        /*00ec*/ 	.word	0x00000008
        /*00f0*/ 	.short	0x0100
        /*00f2*/ 	.byte	0x08
	.zero		1


	//   ....[3]....
        /*00f4*/ 	.word	0x000002d0
        /*00f8*/ 	.word	0x000000ff
        /*00fc*/ 	.word	0x000000b8
        /*0100*/ 	.short	0x0100
        /*0102*/ 	.byte	0x08
	.zero		1


	//   ....[4]....
        /*0104*/ 	.word	0x000002e0
        /*0108*/ 	.word	0x000000ff
        /*010c*/ 	.word	0x00000010
        /*0110*/ 	.short	0x0100
        /*0112*/ 	.byte	0x08
	.zero		1


	//   ....[5]....
        /*0114*/ 	.word	0x000002f0
        /*0118*/ 	.word	0x000000ff
        /*011c*/ 	.word	0x000000c0
        /*0120*/ 	.short	0x0100
        /*0122*/ 	.byte	0x08
	.zero		1


	//   ....[6]....
        /*0124*/ 	.word	0x00000300
        /*0128*/ 	.word	0x000000ff
        /*012c*/ 	.word	0x00000018
        /*0130*/ 	.short	0x0100
        /*0132*/ 	.byte	0x08
	.zero		1


	//   ....[7]....
        /*0134*/ 	.word	0x00000310
        /*0138*/ 	.word	0x000000ff
        /*013c*/ 	.word	0x000000c8
        /*0140*/ 	.short	0x0100
        /*0142*/ 	.byte	0x08
	.zero		1


	//   ....[8]....
        /*0144*/ 	.word	0x00000320
        /*0148*/ 	.word	0x000000ff
        /*014c*/ 	.word	0x00000020
        /*0150*/ 	.short	0x0100
        /*0152*/ 	.byte	0x08
	.zero		1


	//   ....[9]....
        /*0154*/ 	.word	0x00000330
        /*0158*/ 	.word	0x000000ff
        /*015c*/ 	.word	0x000000d0
        /*0160*/ 	.short	0x0100
        /*0162*/ 	.byte	0x08
	.zero		1


	//   ....[10]....
        /*0164*/ 	.word	0x00000340
        /*0168*/ 	.word	0x000000ff
        /*016c*/ 	.word	0x00000028
        /*0170*/ 	.short	0x0100
        /*0172*/ 	.byte	0x08
	.zero		1


	//   ....[11]....
        /*0174*/ 	.word	0x00000350
        /*0178*/ 	.word	0x000000ff
        /*017c*/ 	.word	0x000000d8
        /*0180*/ 	.short	0x0100
        /*0182*/ 	.byte	0x08
	.zero		1


	//   ....[12]....
        /*0184*/ 	.word	0x00000360
        /*0188*/ 	.word	0x000000ff
        /*018c*/ 	.word	0x00000030
        /*0190*/ 	.short	0x0100
        /*0192*/ 	.byte	0x08
	.zero		1


	//   ....[13]....
        /*0194*/ 	.word	0x00000370
        /*0198*/ 	.word	0x000000ff
        /*019c*/ 	.word	0x000000e0
        /*01a0*/ 	.short	0x0100
        /*01a2*/ 	.byte	0x08
	.zero		1


	//   ....[14]....
        /*01a4*/ 	.word	0x00000380
        /*01a8*/ 	.word	0x000000ff
        /*01ac*/ 	.word	0x00000038
        /*01b0*/ 	.short	0x0100
        /*01b2*/ 	.byte	0x08
	.zero		1


	//   ....[15]....
        /*01b4*/ 	.word	0x00000390
        /*01b8*/ 	.word	0x000000ff
        /*01bc*/ 	.word	0x000000e8
        /*01c0*/ 	.short	0x0100
        /*01c2*/ 	.byte	0x08
	.zero		1


	//   ....[16]....
        /*01c4*/ 	.word	0x000003a0
        /*01c8*/ 	.word	0x000000ff
        /*01cc*/ 	.word	0x00000040
        /*01d0*/ 	.short	0x0100
        /*01d2*/ 	.byte	0x08
	.zero		1


	//   ....[17]....
        /*01d4*/ 	.word	0x000003b0
        /*01d8*/ 	.word	0x000000ff
        /*01dc*/ 	.word	0x000000f0
        /*01e0*/ 	.short	0x0100
        /*01e2*/ 	.byte	0x08
	.zero		1


	//   ....[18]....
        /*01e4*/ 	.word	0x000003c0
        /*01e8*/ 	.word	0x000000ff
        /*01ec*/ 	.word	0x00000048
        /*01f0*/ 	.short	0x0100
        /*01f2*/ 	.byte	0x08
	.zero		1


	//   ....[19]....
        /*01f4*/ 	.word	0x000003d0
        /*01f8*/ 	.word	0x000000ff
        /*01fc*/ 	.word	0x000000f8
        /*0200*/ 	.short	0x0100
        /*0202*/ 	.byte	0x08
	.zero		1


	//   ....[20]....
        /*0204*/ 	.word	0x000003e0
        /*0208*/ 	.word	0x000000ff
        /*020c*/ 	.word	0x00000050
        /*0210*/ 	.short	0x0100
        /*0212*/ 	.byte	0x08
	.zero		1


	//   ....[21]....
        /*0214*/ 	.word	0x000003f0
        /*0218*/ 	.word	0x000000ff
        /*021c*/ 	.word	0x00000100
        /*0220*/ 	.short	0x0100
        /*0222*/ 	.byte	0x08
	.zero		1


	//   ....[22]....
        /*0224*/ 	.word	0x00000400
        /*0228*/ 	.word	0x000000ff
        /*022c*/ 	.word	0x00000058
        /*0230*/ 	.short	0x0100
        /*0232*/ 	.byte	0x08
	.zero		1


	//   ....[23]....
        /*0234*/ 	.word	0x00000410
        /*0238*/ 	.word	0x000000ff
        /*023c*/ 	.word	0x00000108
        /*0240*/ 	.short	0x0100
        /*0242*/ 	.byte	0x08
	.zero		1


	//   ....[24]....
        /*0244*/ 	.word	0x00000420
        /*0248*/ 	.word	0x000000ff
        /*024c*/ 	.word	0x00000060
        /*0250*/ 	.short	0x0100
        /*0252*/ 	.byte	0x08
	.zero		1


	//   ....[25]....
        /*0254*/ 	.word	0x00000430
        /*0258*/ 	.word	0x000000ff
        /*025c*/ 	.word	0x00000110
        /*0260*/ 	.short	0x0100
        /*0262*/ 	.byte	0x08
	.zero		1


	//   ....[26]....
        /*0264*/ 	.word	0x00000440
        /*0268*/ 	.word	0x000000ff
        /*026c*/ 	.word	0x00000068
        /*0270*/ 	.short	0x0100
        /*0272*/ 	.byte	0x08
	.zero		1


	//   ....[27]....
        /*0274*/ 	.word	0x00000450
        /*0278*/ 	.word	0x000000ff
        /*027c*/ 	.word	0x00000118
        /*0280*/ 	.short	0x0100
        /*0282*/ 	.byte	0x08
	.zero		1


	//   ....[28]....
        /*0284*/ 	.word	0x00000460
        /*0288*/ 	.word	0x000000ff
        /*028c*/ 	.word	0x00000070
        /*0290*/ 	.short	0x0100
        /*0292*/ 	.byte	0x08
	.zero		1


	//   ....[29]....
        /*0294*/ 	.word	0x00000470
        /*0298*/ 	.word	0x000000ff
        /*029c*/ 	.word	0x00000120
        /*02a0*/ 	.short	0x0100
        /*02a2*/ 	.byte	0x08
	.zero		1


	//   ....[30]....
        /*02a4*/ 	.word	0x00000480
        /*02a8*/ 	.word	0x000000ff
        /*02ac*/ 	.word	0x00000078
        /*02b0*/ 	.short	0x0100
        /*02b2*/ 	.byte	0x08
	.zero		1


	//   ....[31]....
        /*02b4*/ 	.word	0x00000490
        /*02b8*/ 	.word	0x000000ff
        /*02bc*/ 	.word	0x00000128
        /*02c0*/ 	.short	0x0100
        /*02c2*/ 	.byte	0x08
	.zero		1


	//   ....[32]....
        /*02c4*/ 	.word	0x000004a0
        /*02c8*/ 	.word	0x000000ff
        /*02cc*/ 	.word	0x00000080
        /*02d0*/ 	.short	0x0100
        /*02d2*/ 	.byte	0x08
	.zero		1


	//   ....[33]....
        /*02d4*/ 	.word	0x000004b0
        /*02d8*/ 	.word	0x000000ff
        /*02dc*/ 	.word	0x00000130
        /*02e0*/ 	.short	0x0100
        /*02e2*/ 	.byte	0x08
	.zero		1


	//   ....[34]....
        /*02e4*/ 	.word	0x000004c0
        /*02e8*/ 	.word	0x000000ff
        /*02ec*/ 	.word	0x00000088
        /*02f0*/ 	.short	0x0100
        /*02f2*/ 	.byte	0x08
	.zero		1


	//   ....[35]....
        /*02f4*/ 	.word	0x000004d0
        /*02f8*/ 	.word	0x000000ff
        /*02fc*/ 	.word	0x00000138
        /*0300*/ 	.short	0x0100
        /*0302*/ 	.byte	0x08
	.zero		1


	//   ....[36]....
        /*0304*/ 	.word	0x000004e0
        /*0308*/ 	.word	0x000000ff
        /*030c*/ 	.word	0x00000090
        /*0310*/ 	.short	0x0100
        /*0312*/ 	.byte	0x08
	.zero		1


	//   ....[37]....
        /*0314*/ 	.word	0x000004f0
        /*0318*/ 	.word	0x000000ff
        /*031c*/ 	.word	0x00000140
        /*0320*/ 	.short	0x0100
        /*0322*/ 	.byte	0x08
	.zero		1


	//   ....[38]....
        /*0324*/ 	.word	0x00000500
        /*0328*/ 	.word	0x000000ff
        /*032c*/ 	.word	0x00000098
        /*0330*/ 	.short	0x0100
        /*0332*/ 	.byte	0x08
	.zero		1


	//   ....[39]....
        /*0334*/ 	.word	0x00000510
        /*0338*/ 	.word	0x000000ff
        /*033c*/ 	.word	0x00000148
        /*0340*/ 	.short	0x0100
        /*0342*/ 	.byte	0x08
	.zero		1


	//   ....[40]....
        /*0344*/ 	.word	0x00000520
        /*0348*/ 	.word	0x000000ff
        /*034c*/ 	.word	0x000000a0
        /*0350*/ 	.short	0x0100
        /*0352*/ 	.byte	0x08
	.zero		1


	//   ....[41]....
        /*0354*/ 	.word	0x00000530
        /*0358*/ 	.word	0x000000ff
        /*035c*/ 	.word	0x00000150
        /*0360*/ 	.short	0x0100
        /*0362*/ 	.byte	0x08
	.zero		1


	//   ....[42]....
        /*0364*/ 	.word	0x00000540
        /*0368*/ 	.word	0x000000ff
        /*036c*/ 	.word	0x000000a8
        /*0370*/ 	.short	0x0100
        /*0372*/ 	.byte	0x08
	.zero		1


	//   ....[43]....
        /*0374*/ 	.word	0x00000550
        /*0378*/ 	.word	0x000000ff
        /*037c*/ 	.word	0x00000158
        /*0380*/ 	.short	0x0100
        /*0382*/ 	.byte	0x08
	.zero		1


	//   ....[44]....
        /*0384*/ 	.word	0x00000a80
        /*0388*/ 	.word	0x000000ff
        /*038c*/ 	.word	0x00000190
        /*0390*/ 	.short	0x0100
        /*0392*/ 	.byte	0x08
	.zero		1


	//   ....[45]....
        /*0394*/ 	.word	0x00000b10
        /*0398*/ 	.word	0x000000ff
        /*039c*/ 	.word	0x00000198
        /*03a0*/ 	.short	0x0100
        /*03a2*/ 	.byte	0x08
	.zero		1


	//   ....[46]....
        /*03a4*/ 	.word	0x00000b40
        /*03a8*/ 	.word	0x000000ff
        /*03ac*/ 	.word	0x00000170
        /*03b0*/ 	.short	0x0100
        /*03b2*/ 	.byte	0x09
	.zero		1


	//   ....[47]....
        /*03b4*/ 	.word	0x00000b50
        /*03b8*/ 	.word	0x000000ff
        /*03bc*/ 	.word	0x00000178
        /*03c0*/ 	.short	0x0100
        /*03c2*/ 	.byte	0x09
	.zero		1


	//   ....[48]....
        /*03c4*/ 	.word	0x00000b60
        /*03c8*/ 	.word	0x000000ff
        /*03cc*/ 	.word	0x00000180
        /*03d0*/ 	.short	0x0100
        /*03d2*/ 	.byte	0x09
	.zero		1


	//   ....[49]....
        /*03d4*/ 	.word	0x00000b70
        /*03d8*/ 	.word	0x000000ff
        /*03dc*/ 	.word	0x00000188
        /*03e0*/ 	.short	0x0100
        /*03e2*/ 	.byte	0x09
	.zero		1


	//   ....[50]....
        /*03e4*/ 	.word	0x00001920
        /*03e8*/ 	.word	0x0000009f
        /*03ec*/ 	.word	0x00000000
        /*03f0*/ 	.short	0x010a
        /*03f2*/ 	.byte	0x2a
	.zero		1


	//   ....[51]....
        /*03f4*/ 	.word	0x00001ad0
        /*03f8*/ 	.word	0x00000003
        /*03fc*/ 	.word	0x00000000
        /*0400*/ 	.short	0x010a
        /*0402*/ 	.byte	0x3f
	.zero		1


	//   ....[52]....
        /*0404*/ 	.word	0x00001b30
        /*0408*/ 	.word	0x00000003
        /*040c*/ 	.word	0x00000000
        /*0410*/ 	.short	0x010a
        /*0412*/ 	.byte	0x3f
	.zero		1


	//   ....[53]....
        /*0414*/ 	.word	0x00001d20
        /*0418*/ 	.word	0x000000ff
        /*041c*/ 	.word	0x00000000
        /*0420*/ 	.short	0x010a
        /*0422*/ 	.byte	0x04
	.zero		1


	//   ....[54]....
        /*0424*/ 	.word	0x00001d60
        /*0428*/ 	.word	0x000000ff
        /*042c*/ 	.word	0x00000000
        /*0430*/ 	.short	0x010a
        /*0432*/ 	.byte	0x04
	.zero		1


	//   ....[55]....
        /*0434*/ 	.word	0x00001e50
        /*0438*/ 	.word	0x00000004
        /*043c*/ 	.word	0x00000000
        /*0440*/ 	.short	0x0101
        /*0442*/ 	.byte	0x3f
	.zero		1


	//   ....[56]....
        /*0444*/ 	.word	0x00001f50
        /*0448*/ 	.word	0x000000a0
        /*044c*/ 	.word	0x00000000
        /*0450*/ 	.short	0x0101
        /*0452*/ 	.byte	0x2d
	.zero		1


	//   ....[57]....
        /*0454*/ 	.word	0x00002050
        /*0458*/ 	.word	0x00000000
        /*045c*/ 	.word	0x00000000
        /*0460*/ 	.short	0x0101
        /*0462*/ 	.byte	0x3f
	.zero		1


	//   ....[58]....
        /*0464*/ 	.word	0x00002110
        /*0468*/ 	.word	0x0000009f
        /*046c*/ 	.word	0x00000010
        /*0470*/ 	.short	0x010a
        /*0472*/ 	.byte	0x2a
	.zero		1


	//   ....[59]....
        /*0474*/ 	.word	0x00008550
        /*0478*/ 	.word	0x000000a2
        /*047c*/ 	.word	0x00000000
        /*0480*/ 	.short	0x0101
        /*0482*/ 	.byte	0x2d
	.zero		1


	//   ....[60]....
        /*0484*/ 	.word	0x00008f10
        /*0488*/ 	.word	0x0000000c
        /*048c*/ 	.word	0x000000b0
        /*0490*/ 	.short	0x010a
        /*0492*/ 	.byte	0x3f
	.zero		1


	//   ....[61]....
        /*0494*/ 	.word	0x000092d0
        /*0498*/ 	.word	0x00000004
        /*049c*/ 	.word	0x00000198
        /*04a0*/ 	.short	0x0101
        /*04a2*/ 	.byte	0x3f
	.zero		1


	//   ....[62]....
        /*04a4*/ 	.word	0x00009a60
        /*04a8*/ 	.word	0x00000007
        /*04ac*/ 	.word	0x00000000
        /*04b0*/ 	.short	0x010a
        /*04b2*/ 	.byte	0x3f
	.zero		1


	//   ....[63]....
        /*04b4*/ 	.word	0x00009ae0
        /*04b8*/ 	.word	0x00000009
        /*04bc*/ 	.word	0x00000000
        /*04c0*/ 	.short	0x010a
        /*04c2*/ 	.byte	0x3f
	.zero		1


	//   ....[64]....
        /*04c4*/ 	.word	0x00009b70
        /*04c8*/ 	.word	0x00000006
        /*04cc*/ 	.word	0x00000000
        /*04d0*/ 	.short	0x010a
        /*04d2*/ 	.byte	0x3f
	.zero		1


	//   ....[65]....
        /*04d4*/ 	.word	0x00009c00
        /*04d8*/ 	.word	0x00000009
        /*04dc*/ 	.word	0x00000000
        /*04e0*/ 	.short	0x010a
        /*04e2*/ 	.byte	0x3f
	.zero		1


	//   ....[66]....
        /*04e4*/ 	.word	0x00009c90
        /*04e8*/ 	.word	0x00000006
        /*04ec*/ 	.word	0x00000000
        /*04f0*/ 	.short	0x010a
        /*04f2*/ 	.byte	0x3f
	.zero		1


	//   ....[67]....
        /*04f4*/ 	.word	0x00009d20
        /*04f8*/ 	.word	0x00000009
        /*04fc*/ 	.word	0x00000000
        /*0500*/ 	.short	0x010a
        /*0502*/ 	.byte	0x3f
	.zero		1


	//   ....[68]....
        /*0504*/ 	.word	0x00009db0
        /*0508*/ 	.word	0x00000006
        /*050c*/ 	.word	0x00000000
        /*0510*/ 	.short	0x010a
        /*0512*/ 	.byte	0x3f
	.zero		1


	//   ....[69]....
        /*0514*/ 	.word	0x00009e40
        /*0518*/ 	.word	0x00000009
        /*051c*/ 	.word	0x00000000
        /*0520*/ 	.short	0x010a
        /*0522*/ 	.byte	0x3f
	.zero		1


	//   ....[70]....
        /*0524*/ 	.word	0x00009ed0
        /*0528*/ 	.word	0x00000006
        /*052c*/ 	.word	0x00000000
        /*0530*/ 	.short	0x010a
        /*0532*/ 	.byte	0x3f
	.zero		1


	//   ....[71]....
        /*0534*/ 	.word	0x00009f60
        /*0538*/ 	.word	0x00000009
        /*053c*/ 	.word	0x00000000
        /*0540*/ 	.short	0x010a
        /*0542*/ 	.byte	0x3f
	.zero		1


	//   ....[72]....
        /*0544*/ 	.word	0x00009ff0
        /*0548*/ 	.word	0x00000006
        /*054c*/ 	.word	0x00000000
        /*0550*/ 	.short	0x010a
        /*0552*/ 	.byte	0x3f
	.zero		1


	//   ....[73]....
        /*0554*/ 	.word	0x0000a080
        /*0558*/ 	.word	0x00000009
        /*055c*/ 	.word	0x00000000
        /*0560*/ 	.short	0x010a
        /*0562*/ 	.byte	0x3f
	.zero		1


	//   ....[74]....
        /*0564*/ 	.word	0x0000a110
        /*0568*/ 	.word	0x00000006
        /*056c*/ 	.word	0x00000000
        /*0570*/ 	.short	0x010a
        /*0572*/ 	.byte	0x3f
	.zero		1


	//   ....[75]....
        /*0574*/ 	.word	0x0000a1a0
        /*0578*/ 	.word	0x00000009
        /*057c*/ 	.word	0x00000000
        /*0580*/ 	.short	0x010a
        /*0582*/ 	.byte	0x3f
	.zero		1


	//   ....[76]....
        /*0584*/ 	.word	0x0000a230
        /*0588*/ 	.word	0x00000006
        /*058c*/ 	.word	0x00000000
        /*0590*/ 	.short	0x010a
        /*0592*/ 	.byte	0x3f
	.zero		1


	//   ....[77]....
        /*0594*/ 	.word	0x0000a2c0
        /*0598*/ 	.word	0x00000009
        /*059c*/ 	.word	0x00000000
        /*05a0*/ 	.short	0x010a
        /*05a2*/ 	.byte	0x3f
	.zero		1


	//   ....[78]....
        /*05a4*/ 	.word	0x0000a350
        /*05a8*/ 	.word	0x00000006
        /*05ac*/ 	.word	0x00000000
        /*05b0*/ 	.short	0x010a
        /*05b2*/ 	.byte	0x3f
	.zero		1


	//   ....[79]....
        /*05b4*/ 	.word	0x0000a3e0
        /*05b8*/ 	.word	0x00000009
        /*05bc*/ 	.word	0x00000000
        /*05c0*/ 	.short	0x010a
        /*05c2*/ 	.byte	0x3f
	.zero		1


	//   ....[80]....
        /*05c4*/ 	.word	0x0000a470
        /*05c8*/ 	.word	0x00000006
        /*05cc*/ 	.word	0x00000000
        /*05d0*/ 	.short	0x010a
        /*05d2*/ 	.byte	0x3f
	.zero		1


	//   ....[81]....
        /*05d4*/ 	.word	0x0000a500
        /*05d8*/ 	.word	0x00000009
        /*05dc*/ 	.word	0x00000000
        /*05e0*/ 	.short	0x010a
        /*05e2*/ 	.byte	0x3f
	.zero		1


	//   ....[82]....
        /*05e4*/ 	.word	0x0000a590
        /*05e8*/ 	.word	0x00000006
        /*05ec*/ 	.word	0x00000000
        /*05f0*/ 	.short	0x010a
        /*05f2*/ 	.byte	0x3f
	.zero		1


	//   ....[83]....
        /*05f4*/ 	.word	0x0000a620
        /*05f8*/ 	.word	0x00000003
        /*05fc*/ 	.word	0x00000000
        /*0600*/ 	.short	0x010a
        /*0602*/ 	.byte	0x3f
	.zero		1


	//   ....[84]....
        /*0604*/ 	.word	0x0000a680
        /*0608*/ 	.word	0x000000a1
        /*060c*/ 	.word	0x00000000
        /*0610*/ 	.short	0x010a
        /*0612*/ 	.byte	0x3f
	.zero		1


	//   ....[85]....
        /*0614*/ 	.word	0x0000a6d0
        /*0618*/ 	.word	0x00000003
        /*061c*/ 	.word	0x00000000
        /*0620*/ 	.short	0x010a
        /*0622*/ 	.byte	0x3f
	.zero		1


	//   ....[86]....
        /*0624*/ 	.word	0x0000a730
        /*0628*/ 	.word	0x00000005
        /*062c*/ 	.word	0x00000000
        /*0630*/ 	.short	0x010a
        /*0632*/ 	.byte	0x3f
	.zero		1


	//   ....[87]....
        /*0634*/ 	.word	0x0000a780
        /*0638*/ 	.word	0x000000a1
        /*063c*/ 	.word	0x00000010
        /*0640*/ 	.short	0x010a
        /*0642*/ 	.byte	0x3f
	.zero		1


	//   ....[88]....
        /*0644*/ 	.word	0x0000a850
        /*0648*/ 	.word	0x0000000c
        /*064c*/ 	.word	0x000000b0
        /*0650*/ 	.short	0x010a
        /*0652*/ 	.byte	0x3f
	.zero		1


	//   ....[89]....
        /*0654*/ 	.word	0x0000a920
        /*0658*/ 	.word	0x00000007
        /*065c*/ 	.word	0x00000000
        /*0660*/ 	.short	0x010a
        /*0662*/ 	.byte	0x3f
	.zero		1


	//   ....[90]....
        /*0664*/ 	.word	0x0000a970
        /*0668*/ 	.word	0x00000009
        /*066c*/ 	.word	0x00000000
        /*0670*/ 	.short	0x010a
        /*0672*/ 	.byte	0x3f
	.zero		1


	//   ....[91]....
        /*0674*/ 	.word	0x0000a9c0
        /*0678*/ 	.word	0x00000006
        /*067c*/ 	.word	0x00000000
        /*0680*/ 	.short	0x010a
        /*0682*/ 	.byte	0x3f
	.zero		1


	//   ....[92]....
        /*0684*/ 	.word	0x0000aa10
        /*0688*/ 	.word	0x00000009
        /*068c*/ 	.word	0x00000000
        /*0690*/ 	.short	0x010a
        /*0692*/ 	.byte	0x3f
	.zero		1


	//   ....[93]....
        /*0694*/ 	.word	0x0000aa60
        /*0698*/ 	.word	0x00000006
        /*069c*/ 	.word	0x00000000
        /*06a0*/ 	.short	0x010a
        /*06a2*/ 	.byte	0x3f
	.zero		1


	//   ....[94]....
        /*06a4*/ 	.word	0x0000aab0
        /*06a8*/ 	.word	0x00000009
        /*06ac*/ 	.word	0x00000000
        /*06b0*/ 	.short	0x010a
        /*06b2*/ 	.byte	0x3f
	.zero		1


	//   ....[95]....
        /*06b4*/ 	.word	0x0000ab00
        /*06b8*/ 	.word	0x00000006
        /*06bc*/ 	.word	0x00000000
        /*06c0*/ 	.short	0x010a
        /*06c2*/ 	.byte	0x3f
	.zero		1


	//   ....[96]....
        /*06c4*/ 	.word	0x0000ab50
        /*06c8*/ 	.word	0x00000009
        /*06cc*/ 	.word	0x00000000
        /*06d0*/ 	.short	0x010a
        /*06d2*/ 	.byte	0x3f
	.zero		1


	//   ....[97]....
        /*06d4*/ 	.word	0x0000aba0
        /*06d8*/ 	.word	0x00000006
        /*06dc*/ 	.word	0x00000000
        /*06e0*/ 	.short	0x010a
        /*06e2*/ 	.byte	0x3f
	.zero		1


	//   ....[98]....
        /*06e4*/ 	.word	0x0000abf0
        /*06e8*/ 	.word	0x00000009
        /*06ec*/ 	.word	0x00000000
        /*06f0*/ 	.short	0x010a
        /*06f2*/ 	.byte	0x3f
	.zero		1


	//   ....[99]....
        /*06f4*/ 	.word	0x0000ac40
        /*06f8*/ 	.word	0x00000006
        /*06fc*/ 	.word	0x00000000
        /*0700*/ 	.short	0x010a
        /*0702*/ 	.byte	0x3f
	.zero		1


	//   ....[100]....
        /*0704*/ 	.word	0x0000ac90
        /*0708*/ 	.word	0x00000009
        /*070c*/ 	.word	0x00000000
        /*0710*/ 	.short	0x010a
        /*0712*/ 	.byte	0x3f
	.zero		1


	//   ....[101]....
        /*0714*/ 	.word	0x0000ace0
        /*0718*/ 	.word	0x00000006
        /*071c*/ 	.word	0x00000000
        /*0720*/ 	.short	0x010a
        /*0722*/ 	.byte	0x3f
	.zero		1


	//   ....[102]....
        /*0724*/ 	.word	0x0000ad30
        /*0728*/ 	.word	0x00000009
        /*072c*/ 	.word	0x00000000
        /*0730*/ 	.short	0x010a
        /*0732*/ 	.byte	0x3f
	.zero		1


	//   ....[103]....
        /*0734*/ 	.word	0x0000ad80
        /*0738*/ 	.word	0x00000006
        /*073c*/ 	.word	0x00000000
        /*0740*/ 	.short	0x010a
        /*0742*/ 	.byte	0x3f
	.zero		1


	//   ....[104]....
        /*0744*/ 	.word	0x0000add0
        /*0748*/ 	.word	0x00000009
        /*074c*/ 	.word	0x00000000
        /*0750*/ 	.short	0x010a
        /*0752*/ 	.byte	0x3f
	.zero		1


	//   ....[105]....
        /*0754*/ 	.word	0x0000ae20
        /*0758*/ 	.word	0x00000006
        /*075c*/ 	.word	0x00000000
        /*0760*/ 	.short	0x010a
        /*0762*/ 	.byte	0x3f
	.zero		1


	//   ....[106]....
        /*0764*/ 	.word	0x0000ae70
        /*0768*/ 	.word	0x00000009
        /*076c*/ 	.word	0x00000000
        /*0770*/ 	.short	0x010a
        /*0772*/ 	.byte	0x3f
	.zero		1


	//   ....[107]....
        /*0774*/ 	.word	0x0000aec0
        /*0778*/ 	.word	0x00000006
        /*077c*/ 	.word	0x00000000
        /*0780*/ 	.short	0x010a
        /*0782*/ 	.byte	0x3f
	.zero		1


	//   ....[108]....
        /*0784*/ 	.word	0x0000af10
        /*0788*/ 	.word	0x00000009
        /*078c*/ 	.word	0x00000000
        /*0790*/ 	.short	0x010a
        /*0792*/ 	.byte	0x3f
	.zero		1


	//   ....[109]....
        /*0794*/ 	.word	0x0000af60
        /*0798*/ 	.word	0x00000006
        /*079c*/ 	.word	0x00000000
        /*07a0*/ 	.short	0x010a
        /*07a2*/ 	.byte	0x3f
	.zero		1


	//----- nvinfo : EIATTR_NUM_MBARRIERS
	.align		4
.L_37:
        /*07a4*/ 	.byte	0x03, 0x38
        /*07a6*/ 	.short	0x0032


	//----- nvinfo : EIATTR_EXIT_INSTR_OFFSETS
	.align		4
        /*07a8*/ 	.byte	0x04, 0x1c
        /*07aa*/ 	.short	(.L_39 - .L_38)


	//   ....[0]....
.L_38:
        /*07ac*/ 	.word	0x00001660


	//   ....[1]....
        /*07b0*/ 	.word	0x000016c0


	//   ....[2]....
        /*07b4*/ 	.word	0x00008be0


	//   ....[3]....
        /*07b8*/ 	.word	0x00008c10


	//   ....[4]....
        /*07bc*/ 	.word	0x0000a670


	//----- nvinfo : EIATTR_MAX_THREADS
	.align		4
.L_39:
        /*07c0*/ 	.byte	0x04, 0x05
        /*07c2*/ 	.short	(.L_41 - .L_40)
.L_40:
        /*07c4*/ 	.word	0x00000180
        /*07c8*/ 	.word	0x00000001
        /*07cc*/ 	.word	0x00000001


	//----- nvinfo : EIATTR_CRS_STACK_SIZE
	.align		4
.L_41:
        /*07d0*/ 	.byte	0x04, 0x1e
        /*07d2*/ 	.short	(.L_43 - .L_42)
.L_42:
        /*07d4*/ 	.word	0x00000000


	//----- nvinfo : EIATTR_CBANK_PARAM_SIZE
	.align		4
.L_43:
        /*07d8*/ 	.byte	0x03, 0x19
        /*07da*/ 	.short	0x0470


	//----- nvinfo : EIATTR_PARAM_CBANK
	.align		4
        /*07dc*/ 	.byte	0x04, 0x0a
        /*07de*/ 	.short	(.L_45 - .L_44)
	.align		4
.L_44:
        /*07e0*/ 	.word	index@(.nv.constant0._ZN7cutlass13device_kernelINS_4gemm6kernel13GemmUniversalIN4cute5tupleIJiiiiEEENS1_10collective13CollectiveMmaINS1_34MainloopSm90TmaGmmaWarpSpecializedILi22ENS5_IJNS4_1CILi8EEENSA_ILi1EEESC_EEENS1_32KernelTmaWarpSpecializedPingpongEEENS5_IJNSA_ILi64EEENSA_ILi256EEENSA_ILi32EEEEEEaNS5_IJlSC_lEEEaSK_NS4_8TiledMMAINS4_8MMA_AtomIJNS4_4SM904GMMA27MMA_64x256x32_S32S8S8_SS_TNEEEENS4_6LayoutINS5_IJSC_SC_SC_EEENS5_IJNSA_ILi0EEEST_ST_EEEEENS5_IJNS4_10UnderscoreESW_SW_EEEEENS4_13SM90_TMA_LOADENS4_14ComposedLayoutINS4_7SwizzleILi1ELi4ELi3EEENS4_18smem_ptr_flag_bitsILi8EEENSR_INS5_IJSB_SI_EEENS5_IJSI_SC_EEEEEEEvNS4_8identityENS4_23SM90_TMA_LOAD_MULTICASTES18_vS19_EENS_8epilogue10collective6detail29Sm90TmaWarpSpecializedAdapterINS1D_15DefaultEpilogueIaSK_SK_NS1C_6thread17LinearCombinationIaLi1EiiLNS1H_9ScaleType4KindE0ELNS_15FloatRoundStyleE2EaEENS1_15EpilogueDefaultEEEEEvvEEEEvNT_6ParamsE)
        /*07e4*/ 	.short	0x0210
        /*07e6*/ 	.short	0x0470


	//----- nvinfo : EIATTR_SW_WAR
	.align		4
.L_45:
        /*07e8*/ 	.byte	0x04, 0x36
        /*07ea*/ 	.short	(.L_47 - .L_46)
.L_46:
        /*07ec*/ 	.word	0x00000008
.L_47:


//--------------------- .nv.callgraph             --------------------------
	.section	.nv.callgraph,"",@"SHT_CUDA_CALLGRAPH"
	.align	4
	.sectionentsize	8
	.align		4
        /*0000*/ 	.word	0x00000000
	.align		4
        /*0004*/ 	.word	0xffffffff
	.align		4
        /*0008*/ 	.word	index@(_ZN7cutlass13device_kernelINS_4gemm6kernel13GemmUniversalIN4cute5tupleIJiiiiEEENS1_10collective13CollectiveMmaINS1_34MainloopSm90TmaGmmaWarpSpecializedILi22ENS5_IJNS4_1CILi8EEENSA_ILi1EEESC_EEENS1_32KernelTmaWarpSpecializedPingpongEEENS5_IJNSA_ILi64EEENSA_ILi256EEENSA_ILi32EEEEEEaNS5_IJlSC_lEEEaSK_NS4_8TiledMMAINS4_8MMA_AtomIJNS4_4SM904GMMA27MMA_64x256x32_S32S8S8_SS_TNEEEENS4_6LayoutINS5_IJSC_SC_SC_EEENS5_IJNSA_ILi0EEEST_ST_EEEEENS5_IJNS4_10UnderscoreESW_SW_EEEEENS4_13SM90_TMA_LOADENS4_14ComposedLayoutINS4_7SwizzleILi1ELi4ELi3EEENS4_18smem_ptr_flag_bitsILi8EEENSR_INS5_IJSB_SI_EEENS5_IJSI_SC_EEEEEEEvNS4_8identityENS4_23SM90_TMA_LOAD_MULTICASTES18_vS19_EENS_8epilogue10collective6detail29Sm90TmaWarpSpecializedAdapterINS1D_15DefaultEpilogueIaSK_SK_NS1C_6thread17LinearCombinationIaLi1EiiLNS1H_9ScaleType4KindE0ELNS_15FloatRoundStyleE2EaEENS1_15EpilogueDefaultEEEEEvvEEEEvNT_6ParamsE)
	.align		4
        /*000c*/ 	.word	index@(__assertfail)
	.align		4
        /*0010*/ 	.word	0x00000000
	.align		4
        /*0014*/ 	.word	0xfffffffe
	.align		4
        /*0018*/ 	.word	0x00000000
	.align		4
        /*001c*/ 	.word	0xfffffffd
	.align		4
        /*0020*/ 	.word	0x00000000
	.align		4
        /*0024*/ 	.word	0xfffffffc


//--------------------- .nv.constant4             --------------------------
	.section	.nv.constant4,"a",@progbits
	.align	8
	.align		8
.nv.constant4:
        /*0000*/ 	.dword	__assertfail
	.align		8
        /*0008*/ 	.dword	__unnamed_1
	.align		8
        /*0010*/ 	.dword	_ZN40_INTERNAL_8ef40842_4_k_cu_a737bd8d_289634cuda3std3__45__cpo5beginE
	.align		8
        /*0018*/ 	.dword	_ZN40_INTERNAL_8ef40842_4_k_cu_a737bd8d_289634cuda3std3__45__cpo3endE
	.align		8
        /*0020*/ 	.dword	_ZN40_INTERNAL_8ef40842_4_k_cu_a737bd8d_289634cuda3std3__45__cpo6cbeginE
	.align		8
        /*0028*/ 	.dword	_ZN40_INTERNAL_8ef40842_4_k_cu_a737bd8d_289634cuda3std3__45__cpo4cendE
	.align		8
        /*0030*/ 	.dword	_ZN40_INTERNAL_8ef40842_4_k_cu_a737bd8d_289634cuda3std3__442_GLOBAL__N__8ef40842_4_k_cu_a737bd8d_289636ignoreE
	.align		8
        /*0038*/ 	.dword	_ZN40_INTERNAL_8ef40842_4_k_cu_a737bd8d_289634cuda3std3__419piecewise_constructE
	.align		8
        /*0040*/ 	.dword	_ZN40_INTERNAL_8ef40842_4_k_cu_a737bd8d_289634cuda3std3__48in_placeE
	.align		8
        /*0048*/ 	.dword	_ZN40_INTERNAL_8ef40842_4_k_cu_a737bd8d_289634cuda3std6ranges3__45__cpo4swapE
	.align		8
        /*0050*/ 	.dword	_ZN40_INTERNAL_8ef40842_4_k_cu_a737bd8d_289634cuda3std6ranges3__45__cpo9iter_moveE
	.align		8
        /*0058*/ 	.dword	_ZN40_INTERNAL_8ef40842_4_k_cu_a737bd8d_289634cute7productE
	.align		8
        /*0060*/ 	.dword	_ZN40_INTERNAL_8ef40842_4_k_cu_a737bd8d_289634cute1_E
	.align		8
        /*0068*/ 	.dword	$str$22
	.align		8
        /*0070*/ 	.dword	$str$23


//--------------------- .text._ZN7cutlass13device_kernelINS_4gemm6kernel13GemmUniversalIN4cute5tupleIJiiiiEEENS1_10collective13CollectiveMmaINS1_34MainloopSm90TmaGmmaWarpSpecializedILi22ENS5_IJNS4_1CILi8EEENSA_ILi1EEESC_EEENS1_32KernelTmaWarpSpecializedPingpongEEENS5_IJNSA_ILi64EEENSA_ILi256EEENSA_ILi32EEEEEEaNS5_IJlSC_lEEEaSK_NS4_8TiledMMAINS4_8MMA_AtomIJNS4_4SM904GMMA27MMA_64x256x32_S32S8S8_SS_TNEEEENS4_6LayoutINS5_IJSC_SC_SC_EEENS5_IJNSA_ILi0EEEST_ST_EEEEENS5_IJNS4_10UnderscoreESW_SW_EEEEENS4_13SM90_TMA_LOADENS4_14ComposedLayoutINS4_7SwizzleILi1ELi4ELi3EEENS4_18smem_ptr_flag_bitsILi8EEENSR_INS5_IJSB_SI_EEENS5_IJSI_SC_EEEEEEEvNS4_8identityENS4_23SM90_TMA_LOAD_MULTICASTES18_vS19_EENS_8epilogue10collective6detail29Sm90TmaWarpSpecializedAdapterINS1D_15DefaultEpilogueIaSK_SK_NS1C_6thread17LinearCombinationIaLi1EiiLNS1H_9ScaleType4KindE0ELNS_15FloatRoundStyleE2EaEENS1_15EpilogueDefaultEEEEEvvEEEEvNT_6ParamsE --------------------------
	.section	.text._ZN7cutlass13device_kernelINS_4gemm6kernel13GemmUniversalIN4cute5tupleIJiiiiEEENS1_10collective13CollectiveMmaINS1_34MainloopSm90TmaGmmaWarpSpecializedILi22ENS5_IJNS4_1CILi8EEENSA_ILi1EEESC_EEENS1_32KernelTmaWarpSpecializedPingpongEEENS5_IJNSA_ILi64EEENSA_ILi256EEENSA_ILi32EEEEEEaNS5_IJlSC_lEEEaSK_NS4_8TiledMMAINS4_8MMA_AtomIJNS4_4SM904GMMA27MMA_64x256x32_S32S8S8_SS_TNEEEENS4_6LayoutINS5_IJSC_SC_SC_EEENS5_IJNSA_ILi0EEEST_ST_EEEEENS5_IJNS4_10UnderscoreESW_SW_EEEEENS4_13SM90_TMA_LOADENS4_14ComposedLayoutINS4_7SwizzleILi1ELi4ELi3EEENS4_18smem_ptr_flag_bitsILi8EEENSR_INS5_IJSB_SI_EEENS5_IJSI_SC_EEEEEEEvNS4_8identityENS4_23SM90_TMA_LOAD_MULTICASTES18_vS19_EENS_8epilogue10collective6detail29Sm90TmaWarpSpecializedAdapterINS1D_15DefaultEpilogueIaSK_SK_NS1C_6thread17LinearCombinationIaLi1EiiLNS1H_9ScaleType4KindE0ELNS_15FloatRoundStyleE2EaEENS1_15EpilogueDefaultEEEEEvvEEEEvNT_6ParamsE,"ax",@progbits
	.align	128
.text._ZN7cutlass13device_kernelINS_4gemm6kernel13GemmUniversalIN4cute5tupleIJiiiiEEENS1_10collective13CollectiveMmaINS1_34MainloopSm90TmaGmmaWarpSpecializedILi22ENS5_IJNS4_1CILi8EEENSA_ILi1EEESC_EEENS1_32KernelTmaWarpSpecializedPingpongEEENS5_IJNSA_ILi64EEENSA_ILi256EEENSA_ILi32EEEEEEaNS5_IJlSC_lEEEaSK_NS4_8TiledMMAINS4_8MMA_AtomIJNS4_4SM904GMMA27MMA_64x256x32_S32S8S8_SS_TNEEEENS4_6LayoutINS5_IJSC_SC_SC_EEENS5_IJNSA_ILi0EEEST_ST_EEEEENS5_IJNS4_10UnderscoreESW_SW_EEEEENS4_13SM90_TMA_LOADENS4_14ComposedLayoutINS4_7SwizzleILi1ELi4ELi3EEENS4_18smem_ptr_flag_bitsILi8EEENSR_INS5_IJSB_SI_EEENS5_IJSI_SC_EEEEEEEvNS4_8identityENS4_23SM90_TMA_LOAD_MULTICASTES18_vS19_EENS_8epilogue10collective6detail29Sm90TmaWarpSpecializedAdapterINS1D_15DefaultEpilogueIaSK_SK_NS1C_6thread17LinearCombinationIaLi1EiiLNS1H_9ScaleType4KindE0ELNS_15FloatRoundStyleE2EaEENS1_15EpilogueDefaultEEEEEvvEEEEvNT_6ParamsE:
        .type           _ZN7cutlass13device_kernelINS_4gemm6kernel13GemmUniversalIN4cute5tupleIJiiiiEEENS1_10collective13CollectiveMmaINS1_34MainloopSm90TmaGmmaWarpSpecializedILi22ENS5_IJNS4_1CILi8EEENSA_ILi1EEESC_EEENS1_32KernelTmaWarpSpecializedPingpongEEENS5_IJNSA_ILi64EEENSA_ILi256EEENSA_ILi32EEEEEEaNS5_IJlSC_lEEEaSK_NS4_8TiledMMAINS4_8MMA_AtomIJNS4_4SM904GMMA27MMA_64x256x32_S32S8S8_SS_TNEEEENS4_6LayoutINS5_IJSC_SC_SC_EEENS5_IJNSA_ILi0EEEST_ST_EEEEENS5_IJNS4_10UnderscoreESW_SW_EEEEENS4_13SM90_TMA_LOADENS4_14ComposedLayoutINS4_7SwizzleILi1ELi4ELi3EEENS4_18smem_ptr_flag_bitsILi8EEENSR_INS5_IJSB_SI_EEENS5_IJSI_SC_EEEEEEEvNS4_8identityENS4_23SM90_TMA_LOAD_MULTICASTES18_vS19_EENS_8epilogue10collective6detail29Sm90TmaWarpSpecializedAdapterINS1D_15DefaultEpilogueIaSK_SK_NS1C_6thread17LinearCombinationIaLi1EiiLNS1H_9ScaleType4KindE0ELNS_15FloatRoundStyleE2EaEENS1_15EpilogueDefaultEEEEEvvEEEEvNT_6ParamsE,@function
        .size           _ZN7cutlass13device_kernelINS_4gemm6kernel13GemmUniversalIN4cute5tupleIJiiiiEEENS1_10collective13CollectiveMmaINS1_34MainloopSm90TmaGmmaWarpSpecializedILi22ENS5_IJNS4_1CILi8EEENSA_ILi1EEESC_EEENS1_32KernelTmaWarpSpecializedPingpongEEENS5_IJNSA_ILi64EEENSA_ILi256EEENSA_ILi32EEEEEEaNS5_IJlSC_lEEEaSK_NS4_8TiledMMAINS4_8MMA_AtomIJNS4_4SM904GMMA27MMA_64x256x32_S32S8S8_SS_TNEEEENS4_6LayoutINS5_IJSC_SC_SC_EEENS5_IJNSA_ILi0EEEST_ST_EEEEENS5_IJNS4_10UnderscoreESW_SW_EEEEENS4_13SM90_TMA_LOADENS4_14ComposedLayoutINS4_7SwizzleILi1ELi4ELi3EEENS4_18smem_ptr_flag_bitsILi8EEENSR_INS5_IJSB_SI_EEENS5_IJSI_SC_EEEEEEEvNS4_8identityENS4_23SM90_TMA_LOAD_MULTICASTES18_vS19_EENS_8epilogue10collective6detail29Sm90TmaWarpSpecializedAdapterINS1D_15DefaultEpilogueIaSK_SK_NS1C_6thread17LinearCombinationIaLi1EiiLNS1H_9ScaleType4KindE0ELNS_15FloatRoundStyleE2EaEENS1_15EpilogueDefaultEEEEEvvEEEEvNT_6ParamsE,(.L_x_370 - _ZN7cutlass13device_kernelINS_4gemm6kernel13GemmUniversalIN4cute5tupleIJiiiiEEENS1_10collective13CollectiveMmaINS1_34MainloopSm90TmaGmmaWarpSpecializedILi22ENS5_IJNS4_1CILi8EEENSA_ILi1EEESC_EEENS1_32KernelTmaWarpSpecializedPingpongEEENS5_IJNSA_ILi64EEENSA_ILi256EEENSA_ILi32EEEEEEaNS5_IJlSC_lEEEaSK_NS4_8TiledMMAINS4_8MMA_AtomIJNS4_4SM904GMMA27MMA_64x256x32_S32S8S8_SS_TNEEEENS4_6LayoutINS5_IJSC_SC_SC_EEENS5_IJNSA_ILi0EEEST_ST_EEEEENS5_IJNS4_10UnderscoreESW_SW_EEEEENS4_13SM90_TMA_LOADENS4_14ComposedLayoutINS4_7SwizzleILi1ELi4ELi3EEENS4_18smem_ptr_flag_bitsILi8EEENSR_INS5_IJSB_SI_EEENS5_IJSI_SC_EEEEEEEvNS4_8identityENS4_23SM90_TMA_LOAD_MULTICASTES18_vS19_EENS_8epilogue10collective6detail29Sm90TmaWarpSpecializedAdapterINS1D_15DefaultEpilogueIaSK_SK_NS1C_6thread17LinearCombinationIaLi1EiiLNS1H_9ScaleType4KindE0ELNS_15FloatRoundStyleE2EaEENS1_15EpilogueDefaultEEEEEvvEEEEvNT_6ParamsE)
        .other          _ZN7cutlass13device_kernelINS_4gemm6kernel13GemmUniversalIN4cute5tupleIJiiiiEEENS1_10collective13CollectiveMmaINS1_34MainloopSm90TmaGmmaWarpSpecializedILi22ENS5_IJNS4_1CILi8EEENSA_ILi1EEESC_EEENS1_32KernelTmaWarpSpecializedPingpongEEENS5_IJNSA_ILi64EEENSA_ILi256EEENSA_ILi32EEEEEEaNS5_IJlSC_lEEEaSK_NS4_8TiledMMAINS4_8MMA_AtomIJNS4_4SM904GMMA27MMA_64x256x32_S32S8S8_SS_TNEEEENS4_6LayoutINS5_IJSC_SC_SC_EEENS5_IJNSA_ILi0EEEST_ST_EEEEENS5_IJNS4_10UnderscoreESW_SW_EEEEENS4_13SM90_TMA_LOADENS4_14ComposedLayoutINS4_7SwizzleILi1ELi4ELi3EEENS4_18smem_ptr_flag_bitsILi8EEENSR_INS5_IJSB_SI_EEENS5_IJSI_SC_EEEEEEEvNS4_8identityENS4_23SM90_TMA_LOAD_MULTICASTES18_vS19_EENS_8epilogue10collective6detail29Sm90TmaWarpSpecializedAdapterINS1D_15DefaultEpilogueIaSK_SK_NS1C_6thread17LinearCombinationIaLi1EiiLNS1H_9ScaleType4KindE0ELNS_15FloatRoundStyleE2EaEENS1_15EpilogueDefaultEEEEEvvEEEEvNT_6ParamsE,@"STO_CUDA_ENTRY STV_DEFAULT"
_ZN7cutlass13device_kernelINS_4gemm6kernel13GemmUniversalIN4cute5tupleIJiiiiEEENS1_10collective13CollectiveMmaINS1_34MainloopSm90TmaGmmaWarpSpecializedILi22ENS5_IJNS4_1CILi8EEENSA_ILi1EEESC_EEENS1_32KernelTmaWarpSpecializedPingpongEEENS5_IJNSA_ILi64EEENSA_ILi256EEENSA_ILi32EEEEEEaNS5_IJlSC_lEEEaSK_NS4_8TiledMMAINS4_8MMA_AtomIJNS4_4SM904GMMA27MMA_64x256x32_S32S8S8_SS_TNEEEENS4_6LayoutINS5_IJSC_SC_SC_EEENS5_IJNSA_ILi0EEEST_ST_EEEEENS5_IJNS4_10UnderscoreESW_SW_EEEEENS4_13SM90_TMA_LOADENS4_14ComposedLayoutINS4_7SwizzleILi1ELi4ELi3EEENS4_18smem_ptr_flag_bitsILi8EEENSR_INS5_IJSB_SI_EEENS5_IJSI_SC_EEEEEEEvNS4_8identityENS4_23SM90_TMA_LOAD_MULTICASTES18_vS19_EENS_8epilogue10collective6detail29Sm90TmaWarpSpecializedAdapterINS1D_15DefaultEpilogueIaSK_SK_NS1C_6thread17LinearCombinationIaLi1EiiLNS1H_9ScaleType4KindE0ELNS_15FloatRoundStyleE2EaEENS1_15EpilogueDefaultEEEEEvvEEEEvNT_6ParamsE:
[----:B------:R-:W0:Y:S02]  /*0000*/  LDC R1, c[0x0][0x28] ;  /* 0x00000a00ff017b82 */ /* 0x000e240000000800 */
[----:B0-----:R-:W-:Y:S01]  /*0010*/  VIADD R1, R1, 0xfffffff8 ;  /* 0xfffffff801017836 */ /* 0x001fe20000000000 */
[----:B------:R-:W0:Y:S01]  /*0020*/  S2R R4, SR_TID.X ;  /* 0x0000000000047919 */ /* 0x000e220000002100 */
[----:B------:R-:W-:Y:S01]  /*0030*/  ELECT P0, URZ, PT ;  /* 0x00000000003f782f */ /* 0x000fe20003800000 */
[----:B------:R-:W-:Y:S01]  /*0040*/  BSSY B0, `(.L_x_0) ;  /* 0x000000f000007945 */ /* 0x000fe20003800000 */
[--C-:B0-----:R-:W-:Y:S02]  /*0050*/  SHF.R.U32.HI R2, RZ, 0x5, R4.reuse ;  /* 0x00000005ff027819 */ /* 0x101fe40000011604 */
[----:B------:R-:W-:-:S03]  /*0060*/  SHF.R.U32.HI R7, RZ, 0x7, R4 ;  /* 0x00000007ff077819 */ /* 0x000fc60000011604 */
[----:B------:R-:W0:Y:S04]  /*0070*/  SHFL.IDX PT, R5, R2, RZ, 0x1f ;  /* 0x00001fff02057589 */ /* 0x000e2800000e0000 */
[----:B------:R1:W2:Y:S01]  /*0080*/  SHFL.IDX PT, R10, R7, RZ, 0x1f ;  /* 0x00001fff070a7589 */ /* 0x0002a200000e0000 */
[----:B0-----:R-:W-:-:S13]  /*0090*/  ISETP.NE.OR P0, PT, R5, RZ, !P0 ;  /* 0x000000ff0500720c */ /* 0x001fda0004705670 */
[----:B-12---:R-:W-:Y:S05]  /*00a0*/  @P0 BRA `(.L_x_1) ;  /* 0x0000000000200947 */ /* 0x006fea0003800000 */
[----:B------:R-:W-:Y:S02]  /*00b0*/  ULDC.64 UR4, c[0x0][0x198] ;  /* 0x0000660000047ab9 */ /* 0x000fe40000000a00 */
[----:B------:R-:W-:Y:S02]  /*00c0*/  UIADD3 UR6, UP0, UR4, 0xf0, URZ ;  /* 0x000000f004067890 */ /* 0x000fe4000ff1e03f */
[----:B------:R-:W-:Y:S02]  /*00d0*/  UIADD3 UR4, UP1, UR4, 0x1f0, URZ ;  /* 0x000001f004047890 */ /* 0x000fe4000ff3e03f */
[----:B------:R-:W-:Y:S02]  /*00e0*/  UIADD3.X UR7, URZ, UR5, URZ, UP0, !UPT ;  /* 0x000000053f077290 */ /* 0x000fe400087fe43f */
[----:B------:R-:W-:-:S07]  /*00f0*/  UIADD3.X UR5, URZ, UR5, URZ, UP1, !UPT ;  /* 0x000000053f057290 */ /* 0x000fce0008ffe43f */
[----:B------:R0:W-:Y:S02]  /*0100*/  UTMACCTL.PF [UR6] ;  /* 0x00000000060079b9 */ /* 0x0001e40008040000 */
[----:B------:R0:W-:Y:S02]  /*0110*/  UTMACCTL.PF [UR4] ;  /* 0x00000000040079b9 */ /* 0x0001e40008040000 */
[----:B0-----:R-:W-:Y:S01]  /*0120*/  NOP ;  /* 0x0000000000007918 */ /* 0x001fe20000000000 */
.L_x_1:
[----:B------:R-:W-:Y:S05]  /*0130*/  BSYNC B0 ;  /* 0x0000000000007941 */ /* 0x000fea0003800000 */
.L_x_0:
[----:B------:R-:W0:Y:S01]  /*0140*/  SHFL.IDX PT, R8, R2, RZ, 0x1f ;  /* 0x00001fff02087589 */ /* 0x000e2200000e0000 */
[----:B------:R-:W-:-:S04]  /*0150*/  SHF.R.S32.HI R3, RZ, 0x1f, R4 ;  /* 0x0000001fff037819 */ /* 0x000fc80000011404 */
[----:B------:R-:W-:-:S04]  /*0160*/  LEA.HI R3, R3, R4, RZ, 0x7 ;  /* 0x0000000403037211 */ /* 0x000fc800078f38ff */
[----:B------:R-:W-:-:S05]  /*0170*/  LOP3.LUT R3, R3, 0xffffff80, RZ, 0xc0, !PT ;  /* 0xffffff8003037812 */ /* 0x000fca00078ec0ff */
[----:B------:R-:W-:Y:S01]  /*0180*/  IMAD.IADD R3, R4, 0x1, -R3 ;  /* 0x0000000104037824 */ /* 0x000fe200078e0a03 */
[----:B0-----:R-:W-:-:S13]  /*0190*/  ISETP.NE.AND P0, PT, R8, RZ, PT ;  /* 0x000000ff0800720c */ /* 0x001fda0003f05270 */
[----:B------:R-:W-:Y:S05]  /*01a0*/  @P0 BRA `(.L_x_2) ;  /* 0x0000000000f40947 */ /* 0x000fea0003800000 */
[----:B------:R-:W-:Y:S01]  /*01b0*/  ELECT P0, URZ, PT ;  /* 0x00000000003f782f */ /* 0x000fe20003800000 */
[----:B------:R-:W-:-:S12]  /*01c0*/  BSSY B0, `(.L_x_2) ;  /* 0x000003b000007945 */ /* 0x000fd80003800000 */
[----:B------:R-:W-:Y:S05]  /*01d0*/  @!P0 BRA `(.L_x_3) ;  /* 0x0000000000e48947 */ /* 0x000fea0003800000 */
[----:B------:R-:W0:Y:S01]  /*01e0*/  S2UR UR8, SR_CgaCtaId ;  /* 0x00000000000879c3 */ /* 0x000e220000008800 */
[----:B------:R-:W-:Y:S01]  /*01f0*/  UMOV UR4, 0x400 ;  /* 0x0000040000047882 */ /* 0x000fe20000000000 */
[----:B------:R-:W-:Y:S01]  /*0200*/  UMOV UR5, 0x1 ;  /* 0x0000000100057882 */ /* 0x000fe20000000000 */
[----:B------:R-:W-:Y:S02]  /*0210*/  UMOV UR6, 0x8 ;  /* 0x0000000800067882 */ /* 0x000fe40000000000 */
[----:B------:R-:W-:-:S04]  /*0220*/  UIADD3 UR6, -UR6, 0x100000, URZ ;  /* 0x0010000006067890 */ /* 0x000fc8000fffe13f */
[----:B------:R-:W-:Y:S02]  /*0230*/  USHF.L.U32 UR7, UR6, 0xb, URZ ;  /* 0x0000000b06077899 */ /* 0x000fe4000800063f */
[----:B------:R-:W-:Y:S02]  /*0240*/  USHF.L.U32 UR6, UR6, 0x1, URZ ;  /* 0x0000000106067899 */ /* 0x000fe4000800063f */
[----:B0-----:R-:W-:Y:S02]  /*0250*/  ULEA UR8, UR8, UR4, 0x18 ;  /* 0x0000000408087291 */ /* 0x001fe4000f8ec03f */
[----:B------:R-:W-:-:S04]  /*0260*/  UIADD3 UR4, -UR5, 0x100000, URZ ;  /* 0x0010000005047890 */ /* 0x000fc8000fffe13f */
[----:B------:R-:W-:Y:S02]  /*0270*/  USHF.L.U32 UR5, UR4, 0xb, URZ ;  /* 0x0000000b04057899 */ /* 0x000fe4000800063f */
[----:B------:R-:W-:Y:S01]  /*0280*/  USHF.L.U32 UR4, UR4, 0x1, URZ ;  /* 0x0000000104047899 */ /* 0x000fe2000800063f */
[----:B------:R-:W0:Y:S11]  /*0290*/  FENCE.VIEW.ASYNC.S ;  /* 0x00000000000073c6 */ /* 0x000e360000000000 */
[----:B0-----:R0:W1:Y:S01]  /*02a0*/  SYNCS.EXCH.64 URZ, [UR8], UR4 ;  /* 0x00000004083f75b2 */ /* 0x0010620008000100 */
[----:B------:R0:W2:Y:S01]  /*02b0*/  SYNCS.EXCH.64 URZ, [UR8+0xb0], UR6 ;  /* 0x0000b006083f75b2 */ /* 0x0000a20008000100 */
[----:B------:R0:W3:Y:S01]  /*02c0*/  SYNCS.EXCH.64 URZ, [UR8+0x8], UR4 ;  /* 0x00000804083f75b2 */ /* 0x0000e20008000100 */
[----:B------:R0:W4:Y:S01]  /*02d0*/  SYNCS.EXCH.64 URZ, [UR8+0xb8], UR6 ;  /* 0x0000b806083f75b2 */ /* 0x0001220008000100 */
[----:B------:R0:W0:Y:S01]  /*02e0*/  SYNCS.EXCH.64 URZ, [UR8+0x10], UR4 ;  /* 0x00001004083f75b2 */ /* 0x0000220008000100 */
        /* <DEDUP_REMOVED lines=39> */
[----:B-1234-:R-:W-:Y:S01]  /*0560*/  NOP ;  /* 0x0000000000007918 */ /* 0x01efe20000000000 */
.L_x_3:
[----:B0-----:R-:W-:Y:S05]  /*0570*/  BSYNC B0 ;  /* 0x0000000000007941 */ /* 0x001fea0003800000 */
.L_x_2:
[----:B------:R-:W0:Y:S01]  /*0580*/  SHFL.IDX PT, R15, R2, RZ, 0x1f ;  /* 0x00001fff020f7589 */ /* 0x000e2200000e0000 */
[----:B------:R-:W-:Y:S01]  /*0590*/  SHF.R.S32.HI R0, RZ, 0x1f, R3 ;  /* 0x0000001fff007819 */ /* 0x000fe20000011403 */
[----:B------:R-:W1:Y:S01]  /*05a0*/  S2UR UR12, SR_CTAID.X ;  /* 0x00000000000c79c3 */ /* 0x000e620000002500 */
[----:B------:R-:W-:Y:S01]  /*05b0*/  SHF.R.S32.HI R11, RZ, 0x1f, R8 ;  /* 0x0000001fff0b7819 */ /* 0x000fe20000011408 */
[----:B------:R1:W2:Y:S01]  /*05c0*/  SHFL.IDX PT, R13, R2, RZ, 0x1f ;  /* 0x00001fff020d7589 */ /* 0x0002a200000e0000 */
[----:B------:R-:W-:Y:S02]  /*05d0*/  LEA.HI R6, R0, R3, RZ, 0x3 ;  /* 0x0000000300067211 */ /* 0x000fe400078f18ff */
[----:B------:R-:W-:Y:S02]  /*05e0*/  ELECT P0, URZ, PT ;  /* 0x00000000003f782f */ /* 0x000fe40003800000 */
[----:B------:R-:W-:Y:S02]  /*05f0*/  LEA.HI R11, R11, R8, RZ, 0x2 ;  /* 0x000000080b0b7211 */ /* 0x000fe400078f10ff */
[----:B------:R-:W-:-:S02]  /*0600*/  ELECT P1, URZ, PT ;  /* 0x00000000003f782f */ /* 0x000fc40003820000 */
[--C-:B------:R-:W-:Y:S01]  /*0610*/  SHF.R.S32.HI R9, RZ, 0x3, R6.reuse ;  /* 0x00000003ff097819 */ /* 0x100fe20000011406 */
[----:B------:R-:W3:Y:S01]  /*0620*/  LDC R14, c[0x0][0x140] ;  /* 0x00005000ff0e7b82 */ /* 0x000ee20000000800 */
[----:B------:R-:W-:Y:S01]  /*0630*/  SHF.R.S32.HI R12, RZ, 0x1f, R6 ;  /* 0x0000001fff0c7819 */ /* 0x000fe20000011406 */
[----:B------:R-:W-:Y:S01]  /*0640*/  ULDC UR4, c[0x0][0x150] ;  /* 0x0000540000047ab9 */ /* 0x000fe20000000800 */
[----:B------:R-:W4:Y:S01]  /*0650*/  S2R R6, SR_CTAID.Y ;  /* 0x0000000000067919 */ /* 0x000f220000002600 */
[----:B------:R-:W-:Y:S01]  /*0660*/  LOP3.LUT R11, R11, 0x3ffffffc, RZ, 0xc0, !PT ;  /* 0x3ffffffc0b0b7812 */ /* 0x000fe200078ec0ff */
[----:B------:R-:W-:Y:S01]  /*0670*/  UMOV UR11, 0x80 ;  /* 0x00000080000b7882 */ /* 0x000fe20000000000 */
[----:B------:R-:W-:Y:S01]  /*0680*/  LEA.HI R12, R12, R9, RZ, 0x2 ;  /* 0x000000090c0c7211 */ /* 0x000fe200078f10ff */
[----:B------:R-:W-:Y:S01]  /*0690*/  NOP ;  /* 0x0000000000007918 */ /* 0x000fe20000000000 */
[----:B------:R-:W5:Y:S01]  /*06a0*/  LDC R25, c[0x0][0x148] ;  /* 0x00005200ff197b82 */ /* 0x000f620000000800 */
[----:B------:R-:W-:Y:S01]  /*06b0*/  IMAD.IADD R11, R8, 0x1, -R11 ;  /* 0x00000001080b7824 */ /* 0x000fe200078e0a0b */
[----:B------:R-:W-:Y:S01]  /*06c0*/  LOP3.LUT R12, R12, 0xfffffffc, RZ, 0xc0, !PT ;  /* 0xfffffffc0c0c7812 */ /* 0x000fe200078ec0ff */
[----:B------:R-:W-:Y:S01]  /*06d0*/  NOP ;  /* 0x0000000000007918 */ /* 0x000fe20000000000 */
[C---:B------:R-:W-:Y:S01]  /*06e0*/  VIADD R35, R10.reuse, 0xffffffff ;  /* 0xffffffff0a237836 */ /* 0x040fe20000000000 */
[----:B------:R-:W-:Y:S01]  /*06f0*/  ISETP.NE.AND P4, PT, R10, RZ, PT ;  /* 0x000000ff0a00720c */ /* 0x000fe20003f85270 */
[----:B------:R-:W-:Y:S01]  /*0700*/  IMAD.MOV.U32 R154, RZ, RZ, 0x1 ;  /* 0x00000001ff9a7424 */ /* 0x000fe200078e00ff */
[----:B0-----:R-:W-:Y:S01]  /*0710*/  ISETP.NE.OR P0, PT, R15, RZ, !P0 ;  /* 0x000000ff0f00720c */ /* 0x001fe20004705670 */
[----:B------:R-:W-:Y:S01]  /*0720*/  IMAD.IADD R12, R9, 0x1, -R12 ;  /* 0x00000001090c7824 */ /* 0x000fe200078e0a0c */
[----:B-1----:R-:W-:-:S02]  /*0730*/  I2FP.F32.U32 R2, UR12 ;  /* 0x0000000c00027c45 */ /* 0x002fc40008201000 */
[----:B--2---:R-:W-:Y:S01]  /*0740*/  ISETP.NE.OR P1, PT, R13, RZ, !P1 ;  /* 0x000000ff0d00720c */ /* 0x004fe20004f25670 */
[----:B------:R-:W-:Y:S01]  /*0750*/  IMAD R11, R11, 0x4, R12 ;  /* 0x000000040b0b7824 */ /* 0x000fe200078e020c */
[----:B------:R-:W0:Y:S01]  /*0760*/  LDC R13, c[0x0][0x144] ;  /* 0x00005100ff0d7b82 */ /* 0x000e220000000800 */
[----:B------:R-:W-:Y:S01]  /*0770*/  FMUL R9, R2, UR4 ;  /* 0x0000000402097c20 */ /* 0x000fe20008400000 */
[----:B------:R-:W-:Y:S01]  /*0780*/  ULDC UR4, c[0x0][0x154] ;  /* 0x0000550000047ab9 */ /* 0x000fe20000000800 */
[C---:B------:R-:W-:Y:S01]  /*0790*/  IMAD.SHL.U32 R8, R11.reuse, 0x4, RZ ;  /* 0x000000040b087824 */ /* 0x040fe200078e00ff */
[----:B---3--:R-:W-:Y:S02]  /*07a0*/  ISETP.EQ.U32.AND P2, PT, R14, 0x1, PT ;  /* 0x000000010e00780c */ /* 0x008fe40003f42070 */
[----:B------:R-:W-:Y:S01]  /*07b0*/  SHF.R.S32.HI R2, RZ, 0x1f, R5 ;  /* 0x0000001fff027819 */ /* 0x000fe20000011405 */
[----:B------:R-:W-:Y:S01]  /*07c0*/  VOTEU.ALL UP0, P0 ;  /* 0x00000000003f7886 */ /* 0x000fe20000000000 */
[----:B------:R-:W1:Y:S01]  /*07d0*/  F2I.U32.TRUNC.NTZ R9, R9 ;  /* 0x0000000900097305 */ /* 0x000e62000020f000 */
[----:B------:R-:W-:-:S02]  /*07e0*/  LOP3.LUT R155, R11, 0xc, R8, 0x78, !PT ;  /* 0x0000000c0b9b7812 */ /* 0x000fc400078e7808 */
[----:B------:R-:W-:Y:S01]  /*07f0*/  VOTEU.ALL UP1, P1 ;  /* 0x00000000003f7886 */ /* 0x000fe20000820000 */
[----:B------:R-:W2:Y:S01]  /*0800*/  @!UP0 S2UR UR7, SR_CgaCtaId ;  /* 0x00000000000789c3 */ /* 0x000ea20000008800 */
[----:B------:R-:W-:Y:S01]  /*0810*/  SHF.R.S32.HI R8, RZ, 0x1f, R155 ;  /* 0x0000001fff087819 */ /* 0x000fe2000001149b */
[----:B------:R-:W-:Y:S01]  /*0820*/  @!UP0 UMOV UR6, 0x400 ;  /* 0x0000040000068882 */ /* 0x000fe20000000000 */
[----:B----4-:R-:W-:Y:S01]  /*0830*/  I2FP.F32.U32 R11, R6 ;  /* 0x00000006000b7245 */ /* 0x010fe20000201000 */
[----:B------:R-:W-:Y:S01]  /*0840*/  @!UP1 UMOV UR9, 0x400 ;  /* 0x0000040000099882 */ /* 0x000fe20000000000 */
[----:B------:R-:W-:Y:S01]  /*0850*/  LEA.HI R8, R8, R155, RZ, 0x3 ;  /* 0x0000009b08087211 */ /* 0x000fe200078f18ff */
[----:B------:R-:W-:Y:S01]  /*0860*/  VOTEU.ALL UP2, P1 ;  /* 0x00000000003f7886 */ /* 0x000fe20000840000 */
[----:B------:R-:W-:Y:S01]  /*0870*/  LEA.HI R2, R2, R5, RZ, 0x2 ;  /* 0x0000000502027211 */ /* 0x000fe200078f10ff */
[----:B------:R-:W3:Y:S01]  /*0880*/  @!UP1 S2UR UR10, SR_CgaCtaId ;  /* 0x00000000000a99c3 */ /* 0x000ee20000008800 */
[----:B------:R-:W-:Y:S01]  /*0890*/  FMUL R11, R11, UR4 ;  /* 0x000000040b0b7c20 */ /* 0x000fe20008400000 */
[----:B------:R-:W-:Y:S01]  /*08a0*/  LOP3.LUT R12, R8, 0xfffffff8, RZ, 0xc0, !PT ;  /* 0xfffffff8080c7812 */ /* 0x000fe200078ec0ff */
[----:B-1----:R-:W-:Y:S01]  /*08b0*/  IMAD.MOV R14, RZ, RZ, -R9 ;  /* 0x000000ffff0e7224 */ /* 0x002fe200078e0a09 */
[----:B------:R-:W-:Y:S01]  /*08c0*/  LOP3.LUT R2, R2, 0xfffffffc, RZ, 0xc0, !PT ;  /* 0xfffffffc02027812 */ /* 0x000fe200078ec0ff */
[----:B------:R-:W-:Y:S01]  /*08d0*/  UMOV UR4, 0x20 ;  /* 0x0000002000047882 */ /* 0x000fe20000000000 */
[----:B------:R-:W-:Y:S01]  /*08e0*/  VOTEU.ALL UP3, P1 ;  /* 0x00000000003f7886 */ /* 0x000fe20000860000 */
[----:B------:R-:W1:Y:S01]  /*08f0*/  F2I.U32.TRUNC.NTZ R11, R11 ;  /* 0x0000000b000b7305 */ /* 0x000e62000020f000 */
[----:B0-----:R-:W-:Y:S01]  /*0900*/  IMAD R21, R13, R14, UR12 ;  /* 0x0000000c0d157e24 */ /* 0x001fe2000f8e020e */
[----:B------:R-:W-:-:S04]  /*0910*/  @!UP0 UIADD3 UR4, -UR4, 0x100000, URZ ;  /* 0x0010000004048890 */ /* 0x000fc8000fffe13f */
[----:B------:R-:W-:Y:S02]  /*0920*/  @!UP0 USHF.L.U32 UR5, UR4, 0xb, URZ ;  /* 0x0000000b04058899 */ /* 0x000fe4000800063f */
[----:B------:R-:W-:Y:S01]  /*0930*/  @!UP0 USHF.L.U32 UR4, UR4, 0x1, URZ ;  /* 0x0000000104048899 */ /* 0x000fe2000800063f */
[----:B------:R-:W-:Y:S01]  /*0940*/  IMAD.IADD R12, R155, 0x1, -R12 ;  /* 0x000000019b0c7824 */ /* 0x000fe200078e0a0c */
[----:B------:R-:W-:Y:S01]  /*0950*/  VOTEU.ALL UP4, P1 ;  /* 0x00000000003f7886 */ /* 0x000fe20000880000 */
[----:B------:R-:W-:Y:S01]  /*0960*/  IMAD.IADD R5, R5, 0x1, -R2 ;  /* 0x0000000105057824 */ /* 0x000fe200078e0a02 */
[----:B------:R-:W-:Y:S01]  /*0970*/  VOTEU.ALL UP5, P1 ;  /* 0x00000000003f7886 */ /* 0x000fe200008a0000 */
[----:B------:R-:W-:Y:S01]  /*0980*/  ISETP.GE.U32.AND P6, PT, R35, 0x2, PT ;  /* 0x000000022300780c */ /* 0x000fe20003fc6070 */
[----:B------:R0:W4:Y:S01]  /*0990*/  SHFL.IDX PT, R14, R7, RZ, 0x1f ;  /* 0x00001fff070e7589 */ /* 0x00012200000e0000 */
[----:B------:R-:W-:Y:S01]  /*09a0*/  ISETP.NE.AND P3, PT, R12, R21, PT ;  /* 0x000000150c00720c */ /* 0x000fe20003f65270 */
[----:B--2---:R-:W-:Y:S01]  /*09b0*/  @!UP0 ULEA UR8, UR7, UR6, 0x18 ;  /* 0x0000000607088291 */ /* 0x004fe2000f8ec03f */
[----:B------:R-:W-:Y:S01]  /*09c0*/  ISETP.NE.AND P1, PT, R5, 0x3, PT ;  /* 0x000000030500780c */ /* 0x000fe20003f25270 */
[----:B------:R-:W-:-:S04]  /*09d0*/  @!UP1 UIADD3 UR6, -UR11, 0x100000, URZ ;  /* 0x001000000b069890 */ /* 0x000fc8000fffe13f */
[----:B------:R-:W-:Y:S02]  /*09e0*/  @!UP1 USHF.L.U32 UR7, UR6, 0xb, URZ ;  /* 0x0000000b06079899 */ /* 0x000fe4000800063f */
[----:B------:R-:W-:Y:S01]  /*09f0*/  @!UP1 USHF.L.U32 UR6, UR6, 0x1, URZ ;  /* 0x0000000106069899 */ /* 0x000fe2000800063f */
[----:B------:R-:W-:Y:S01]  /*0a00*/  VOTEU.ALL UP0, P0 ;  /* 0x00000000003f7886 */ /* 0x000fe20000000000 */
[----:B-1----:R-:W-:Y:S01]  /*0a10*/  IMAD.MOV R20, RZ, RZ, -R11 ;  /* 0x000000ffff147224 */ /* 0x002fe200078e0a0b */
[----:B------:R-:W-:Y:S01]  /*0a20*/  ISETP.EQ.OR P1, PT, R5, RZ, !P1 ;  /* 0x000000ff0500720c */ /* 0x000fe20004f22670 */
[----:B---3--:R-:W-:Y:S01]  /*0a30*/  @!UP1 ULEA UR9, UR10, UR9, 0x18 ;  /* 0x000000090a099291 */ /* 0x008fe2000f8ec03f */
[----:B------:R-:W-:Y:S01]  /*0a40*/  VOTEU.ALL UP1, P0 ;  /* 0x00000000003f7886 */ /* 0x000fe20000020000 */
[----:B-----5:R-:W-:Y:S01]  /*0a50*/  IMAD R9, R25, R20, R6 ;  /* 0x0000001419097224 */ /* 0x020fe200078e0206 */
[----:B------:R-:W-:Y:S01]  /*0a60*/  LOP3.LUT P0, RZ, R3, 0x7, RZ, 0xc0, !PT ;  /* 0x0000000703ff7812 */ /* 0x000fe2000780c0ff */
[----:B------:R-:W1:Y:S02]  /*0a70*/  FENCE.VIEW.ASYNC.S ;  /* 0x00000000000073c6 */ /* 0x000e640000000000 */
[----:B-1----:R0:W1:Y:S01]  /*0a80*/  @!UP0 SYNCS.EXCH.64 URZ, [UR8+0x190], UR4 ;  /* 0x00019004083f85b2 */ /* 0x0020620008000100 */
[----:B------:R-:W-:-:S02]  /*0a90*/  @P3 SHF.R.S32.HI R8, RZ, 0x3, R8 ;  /* 0x00000003ff083819 */ /* 0x000fc40000011408 */
[----:B------:R-:W-:Y:S02]  /*0aa0*/  ISETP.LT.U32.AND P0, PT, R155, 0x8, !P0 ;  /* 0x000000089b00780c */ /* 0x000fe40004701070 */
[----:B------:R-:W-:Y:S02]  /*0ab0*/  @P3 ISETP.NE.AND P5, PT, R8, R9, PT ;  /* 0x000000090800320c */ /* 0x000fe40003fa5270 */
[----:B------:R-:W-:Y:S02]  /*0ac0*/  ISETP.EQ.AND P1, PT, R10, RZ, P1 ;  /* 0x000000ff0a00720c */ /* 0x000fe40000f22270 */
[----:B------:R-:W-:Y:S02]  /*0ad0*/  SEL R9, RZ, 0x1, !P0 ;  /* 0x00000001ff097807 */ /* 0x000fe40004000000 */
[----:B------:R-:W-:Y:S02]  /*0ae0*/  @P3 SEL R154, RZ, 0x1, P5 ;  /* 0x00000001ff9a3807 */ /* 0x000fe40002800000 */
[----:B------:R-:W-:-:S02]  /*0af0*/  SEL R16, RZ, 0x1, !P1 ;  /* 0x00000001ff107807 */ /* 0x000fc40004800000 */
[----:B------:R-:W-:Y:S01]  /*0b00*/  LOP3.LUT R154, R154, R9, RZ, 0xc0, !PT ;  /* 0x000000099a9a7212 */ /* 0x000fe200078ec0ff */
[----:B------:R0:W2:Y:S01]  /*0b10*/  @!UP1 SYNCS.EXCH.64 URZ, [UR8+0x198], UR4 ;  /* 0x00019804083f95b2 */ /* 0x0000a20008000100 */
[----:B------:R-:W-:Y:S01]  /*0b20*/  NOP ;  /* 0x0000000000007918 */ /* 0x000fe20000000000 */
[----:B------:R-:W-:Y:S01]  /*0b30*/  SEL R16, R16, 0x2, P6 ;  /* 0x0000000210107807 */ /* 0x000fe20003000000 */
[----:B------:R0:W3:Y:S01]  /*0b40*/  @!UP2 SYNCS.EXCH.64 URZ, [UR9+0x170], UR6 ;  /* 0x00017006093fa5b2 */ /* 0x0000e20008000100 */
[----:B------:R0:W0:Y:S01]  /*0b50*/  @!UP3 SYNCS.EXCH.64 URZ, [UR9+0x178], UR6 ;  /* 0x00017806093fb5b2 */ /* 0x0000220008000100 */
[----:B------:R0:W0:Y:S01]  /*0b60*/  @!UP4 SYNCS.EXCH.64 URZ, [UR9+0x180], UR6 ;  /* 0x00018006093fc5b2 */ /* 0x0000220008000100 */
[----:B------:R0:W0:Y:S01]  /*0b70*/  @!UP5 SYNCS.EXCH.64 URZ, [UR9+0x188], UR6 ;  /* 0x00018806093fd5b2 */ /* 0x0000220008000100 */
[----:B------:R-:W-:Y:S01]  /*0b80*/  NOP ;  /* 0x0000000000007918 */ /* 0x000fe20000000000 */
[----:B-1--4-:R-:W-:Y:S05]  /*0b90*/  @!P2 BRA `(.L_x_4) ;  /* 0x000000000008a947 */ /* 0x012fea0003800000 */
[----:B0-23--:R-:W-:Y:S01]  /*0ba0*/  UCGABAR_ARV ;  /* 0x00000000000079c7 */ /* 0x00dfe20008000000 */
[----:B------:R-:W-:Y:S05]  /*0bb0*/  BRA `(.L_x_5) ;  /* 0x0000000000047947 */ /* 0x000fea0003800000 */
.L_x_4:
[----:B0-23--:R-:W-:Y:S01]  /*0bc0*/  NOP ;  /* 0x0000000000007918 */ /* 0x00dfe20000000000 */
.L_x_5:
[----:B------:R-:W-:Y:S01]  /*0bd0*/  ULDC.64 UR4, c[0x0][0x598] ;  /* 0x0001660000047ab9 */ /* 0x000fe20000000a00 */
[----:B------:R-:W-:Y:S01]  /*0be0*/  ULDC.64 UR36, c[0x0][0x208] ;  /* 0x0000820000247ab9 */ /* 0x000fe20000000a00 */
[----:B------:R-:W-:-:S04]  /*0bf0*/  ISETP.NE.U32.AND P0, PT, RZ, UR4, PT ;  /* 0x00000004ff007c0c */ /* 0x000fc8000bf05070 */
[----:B------:R-:W-:-:S13]  /*0c00*/  ISETP.NE.AND.EX P0, PT, RZ, UR5, PT, P0 ;  /* 0x00000005ff007c0c */ /* 0x000fda000bf05300 */
[----:B------:R-:W-:Y:S05]  /*0c10*/  @!P0 BRA `(.L_x_6) ;  /* 0x00000000001c8947 */ /* 0x000fea0003800000 */
[----:B------:R-:W0:Y:S02]  /*0c20*/  LDC.64 R8, c[0x0][0x598] ;  /* 0x00016600ff087b82 */ /* 0x000e240000000a00 */
[----:B0-----:R-:W2:Y:S02]  /*0c30*/  LDG.E.64 R8, desc[UR36][R8.64] ;  /* 0x0000002408087981 */ /* 0x001ea4000c1e1b00 */
[----:B--2---:R-:W-:-:S04]  /*0c40*/  ISETP.NE.U32.AND P0, PT, R8, RZ, PT ;  /* 0x000000ff0800720c */ /* 0x004fc80003f05070 */
[----:B------:R-:W-:-:S13]  /*0c50*/  ISETP.NE.AND.EX P0, PT, R9, RZ, PT, P0 ;  /* 0x000000ff0900720c */ /* 0x000fda0003f05300 */
[----:B------:R-:W-:Y:S05]  /*0c60*/  @!P0 BRA `(.L_x_6) ;  /* 0x0000000000088947 */ /* 0x000fea0003800000 */
[----:B------:R0:W5:Y:S01]  /*0c70*/  LD.E R153, desc[UR36][R8.64] ;  /* 0x0000002408997980 */ /* 0x000162000c101900 */
[----:B------:R-:W-:Y:S05]  /*0c80*/  BRA `(.L_x_7) ;  /* 0x0000000000247947 */ /* 0x000fea0003800000 */
.L_x_6:
[----:B------:R-:W-:Y:S02]  /*0c90*/  ULDC.64 UR4, c[0x0][0x588] ;  /* 0x0001620000047ab9 */ /* 0x000fe40000000a00 */
[----:B------:R-:W-:-:S04]  /*0ca0*/  ISETP.NE.U32.AND P0, PT, RZ, UR4, PT ;  /* 0x00000004ff007c0c */ /* 0x000fc8000bf05070 */
[----:B------:R-:W-:-:S13]  /*0cb0*/  ISETP.NE.AND.EX P0, PT, RZ, UR5, PT, P0 ;  /* 0x00000005ff007c0c */ /* 0x000fda000bf05300 */
[----:B------:R-:W-:Y:S05]  /*0cc0*/  @!P0 BRA `(.L_x_8) ;  /* 0x00000000000c8947 */ /* 0x000fea0003800000 */
[----:B------:R-:W0:Y:S02]  /*0cd0*/  LDC.64 R8, c[0x0][0x588] ;  /* 0x00016200ff087b82 */ /* 0x000e240000000a00 */
[----:B0-----:R1:W5:Y:S01]  /*0ce0*/  LDG.E R153, desc[UR36][R8.64] ;  /* 0x0000002408997981 */ /* 0x001362000c1e1900 */
[----:B------:R-:W-:Y:S05]  /*0cf0*/  BRA `(.L_x_7) ;  /* 0x0000000000087947 */ /* 0x000fea0003800000 */
.L_x_8:
[----:B------:R-:W-:Y:S02]  /*0d00*/  ULDC UR4, c[0x0][0x580] ;  /* 0x0001600000047ab9 */ /* 0x000fe40000000800 */
[----:B------:R-:W-:-:S07]  /*0d10*/  IMAD.U32 R153, RZ, RZ, UR4 ;  /* 0x00000004ff997e24 */ /* 0x000fce000f8e00ff */
.L_x_7:
[----:B------:R-:W-:Y:S02]  /*0d20*/  ULDC.64 UR4, c[0x0][0x5a0] ;  /* 0x0001680000047ab9 */ /* 0x000fe40000000a00 */
[----:B------:R-:W-:-:S04]  /*0d30*/  ISETP.NE.U32.AND P0, PT, RZ, UR4, PT ;  /* 0x00000004ff007c0c */ /* 0x000fc8000bf05070 */
[----:B------:R-:W-:-:S13]  /*0d40*/  ISETP.NE.AND.EX P0, PT, RZ, UR5, PT, P0 ;  /* 0x00000005ff007c0c */ /* 0x000fda000bf05300 */
[----:B------:R-:W-:Y:S05]  /*0d50*/  @!P0 BRA `(.L_x_9) ;  /* 0x00000000001c8947 */ /* 0x000fea0003800000 */
[----:B01----:R-:W0:Y:S02]  /*0d60*/  LDC.64 R8, c[0x0][0x5a0] ;  /* 0x00016800ff087b82 */ /* 0x003e240000000a00 */
[----:B0-----:R-:W2:Y:S02]  /*0d70*/  LDG.E.64 R8, desc[UR36][R8.64] ;  /* 0x0000002408087981 */ /* 0x001ea4000c1e1b00 */
[----:B--2---:R-:W-:-:S04]  /*0d80*/  ISETP.NE.U32.AND P0, PT, R8, RZ, PT ;  /* 0x000000ff0800720c */ /* 0x004fc80003f05070 */
[----:B------:R-:W-:-:S13]  /*0d90*/  ISETP.NE.AND.EX P0, PT, R9, RZ, PT, P0 ;  /* 0x000000ff0900720c */ /* 0x000fda0003f05300 */
[----:B------:R-:W-:Y:S05]  /*0da0*/  @!P0 BRA `(.L_x_9) ;  /* 0x0000000000088947 */ /* 0x000fea0003800000 */
[----:B------:R0:W5:Y:S01]  /*0db0*/  LD.E R152, desc[UR36][R8.64] ;  /* 0x0000002408987980 */ /* 0x000162000c101900 */
[----:B------:R-:W-:Y:S05]  /*0dc0*/  BRA `(.L_x_10) ;  /* 0x0000000000247947 */ /* 0x000fea0003800000 */
.L_x_9:
[----:B------:R-:W-:Y:S02]  /*0dd0*/  ULDC.64 UR4, c[0x0][0x590] ;  /* 0x0001640000047ab9 */ /* 0x000fe40000000a00 */
[----:B------:R-:W-:-:S04]  /*0de0*/  ISETP.NE.U32.AND P0, PT, RZ, UR4, PT ;  /* 0x00000004ff007c0c */ /* 0x000fc8000bf05070 */
[----:B------:R-:W-:-:S13]  /*0df0*/  ISETP.NE.AND.EX P0, PT, RZ, UR5, PT, P0 ;  /* 0x00000005ff007c0c */ /* 0x000fda000bf05300 */
[----:B------:R-:W-:Y:S05]  /*0e00*/  @!P0 BRA `(.L_x_11) ;  /* 0x00000000000c8947 */ /* 0x000fea0003800000 */
[----:B01----:R-:W0:Y:S02]  /*0e10*/  LDC.64 R8, c[0x0][0x590] ;  /* 0x00016400ff087b82 */ /* 0x003e240000000a00 */
[----:B0-----:R1:W5:Y:S01]  /*0e20*/  LDG.E R152, desc[UR36][R8.64] ;  /* 0x0000002408987981 */ /* 0x001362000c1e1900 */
[----:B------:R-:W-:Y:S05]  /*0e30*/  BRA `(.L_x_10) ;  /* 0x0000000000087947 */ /* 0x000fea0003800000 */
.L_x_11:
[----:B------:R-:W-:Y:S02]  /*0e40*/  ULDC UR4, c[0x0][0x584] ;  /* 0x0001610000047ab9 */ /* 0x000fe40000000800 */
[----:B------:R-:W-:-:S07]  /*0e50*/  IMAD.U32 R152, RZ, RZ, UR4 ;  /* 0x00000004ff987e24 */ /* 0x000fce000f8e00ff */
.L_x_10:
[----:B------:R-:W2:Y:S01]  /*0e60*/  LDC R2, c[0x0][0x65c] ;  /* 0x00019700ff027b82 */ /* 0x000ea20000000800 */
[----:B------:R-:W-:Y:S01]  /*0e70*/  ULDC UR6, c[0x0][0x28c] ;  /* 0x0000a30000067ab9 */ /* 0x000fe20000000800 */
[----:B------:R-:W-:Y:S01]  /*0e80*/  ISETP.NE.AND P0, PT, R10, 0x2, PT ;  /* 0x000000020a00780c */ /* 0x000fe20003f05270 */
[----:B------:R-:W-:Y:S01]  /*0e90*/  UIADD3 UR6, UR6, 0x1f, URZ ;  /* 0x0000001f06067890 */ /* 0x000fe2000fffe03f */
[----:B01----:R-:W-:Y:S01]  /*0ea0*/  IMAD.U32 R8, RZ, RZ, UR12 ;  /* 0x0000000cff087e24 */ /* 0x003fe2000f8e00ff */
[----:B------:R-:W-:Y:S01]  /*0eb0*/  UMOV UR39, URZ ;  /* 0x0000003f00277c82 */ /* 0x000fe20008000000 */
[----:B------:R-:W-:Y:S01]  /*0ec0*/  IMAD.MOV.U32 R9, RZ, RZ, RZ ;  /* 0x000000ffff097224 */ /* 0x000fe200078e00ff */
[----:B------:R-:W-:Y:S01]  /*0ed0*/  USHF.R.S32.HI UR7, URZ, 0x1f, UR6 ;  /* 0x0000001f3f077899 */ /* 0x000fe20008011406 */
[----:B------:R-:W-:Y:S01]  /*0ee0*/  UMOV UR38, URZ ;  /* 0x0000003f00267c82 */ /* 0x000fe20008000000 */
[----:B------:R-:W-:Y:S02]  /*0ef0*/  ULDC.64 UR8, c[0x0][0x650] ;  /* 0x0001940000087ab9 */ /* 0x000fe40000000a00 */
[----:B------:R-:W-:-:S04]  /*0f00*/  ULEA.HI UR7, UR7, UR6, URZ, 0x5 ;  /* 0x0000000607077291 */ /* 0x000fc8000f8f283f */
[----:B------:R-:W-:Y:S01]  /*0f10*/  USHF.R.S32.HI UR40, URZ, 0x5, UR7 ;  /* 0x000000053f287899 */ /* 0x000fe20008011407 */
[----:B--2---:R-:W-:-:S13]  /*0f20*/  ISETP.NE.AND P1, PT, R2, 0x1, PT ;  /* 0x000000010200780c */ /* 0x004fda0003f25270 */
[----:B------:R-:W0:Y:S01]  /*0f30*/  @P1 LDC R19, c[0x0][0x10] ;  /* 0x00000400ff131b82 */ /* 0x000e220000000800 */
[----:B------:R-:W-:Y:S02]  /*0f40*/  @P1 IMAD.MOV.U32 R7, RZ, RZ, RZ ;  /* 0x000000ffff071224 */ /* 0x000fe400078e00ff */
[----:B------:R-:W-:-:S05]  /*0f50*/  @P1 IMAD.MOV.U32 R17, RZ, RZ, RZ ;  /* 0x000000ffff111224 */ /* 0x000fca00078e00ff */
[----:B------:R-:W1:Y:S01]  /*0f60*/  @!P1 LDC R11, c[0x0][0xc] ;  /* 0x00000300ff0b9b82 */ /* 0x000e620000000800 */
[----:B------:R-:W-:Y:S01]  /*0f70*/  ULDC UR4, c[0x0][0xc] ;  /* 0x0000030000047ab9 */ /* 0x000fe20000000800 */
[----:B------:R-:W-:Y:S02]  /*0f80*/  ULDC UR5, c[0x0][0x10] ;  /* 0x0000040000057ab9 */ /* 0x000fe40000000800 */
[----:B------:R-:W-:-:S04]  /*0f90*/  UIMAD.WIDE.U32 UR4, UR4, UR5, URZ ;  /* 0x00000005040472a5 */ /* 0x000fc8000f8e003f */
[----:B------:R-:W2:Y:S01]  /*0fa0*/  LDC R2, c[0x0][0x14] ;  /* 0x00000500ff027b82 */ /* 0x000ea20000000800 */
[----:B0-----:R-:W-:-:S04]  /*0fb0*/  @P1 IMAD.WIDE.U32 R18, R19, UR12, R6 ;  /* 0x0000000c13121c25 */ /* 0x001fc8000f8e0006 */
[----:B------:R-:W-:Y:S02]  /*0fc0*/  @P1 IMAD.IADD R17, R19, 0x1, R17 ;  /* 0x0000000113111824 */ /* 0x000fe400078e0211 */
[----:B-1----:R-:W-:-:S04]  /*0fd0*/  @!P1 IMAD.WIDE.U32 R8, R6, R11, R8 ;  /* 0x0000000b06089225 */ /* 0x002fc800078e0008 */
[----:B------:R-:W-:Y:S02]  /*0fe0*/  @!P1 IMAD.MOV.U32 R18, RZ, RZ, R8 ;  /* 0x000000ffff129224 */ /* 0x000fe400078e0008 */
[----:B------:R-:W-:Y:S02]  /*0ff0*/  @!P1 IMAD.MOV.U32 R17, RZ, RZ, R9 ;  /* 0x000000ffff119224 */ /* 0x000fe400078e0009 */
[----:B--2---:R-:W-:-:S04]  /*1000*/  IMAD.WIDE.U32 R12, R2, UR4, RZ ;  /* 0x00000004020c7c25 */ /* 0x004fc8000f8e00ff */
[----:B------:R-:W-:Y:S01]  /*1010*/  IMAD R23, R2, UR5, RZ ;  /* 0x0000000502177c24 */ /* 0x000fe2000f8e02ff */
[----:B------:R0:W-:Y:S03]  /*1020*/  STL.64 [R1], R12 ;  /* 0x0000000c01007387 */ /* 0x0001e60000100a00 */
[----:B------:R-:W-:Y:S01]  /*1030*/  IMAD.IADD R23, R13, 0x1, R23 ;  /* 0x000000010d177824 */ /* 0x000fe200078e0217 */
[----:B------:R-:W-:Y:S06]  /*1040*/  @P0 BRA `(.L_x_12) ;  /* 0x0000000000200947 */ /* 0x000fec0003800000 */
[----:B------:R-:W-:Y:S01]  /*1050*/  UISETP.GE.U32.AND UP0, UPT, UR40, 0x16, UPT ;  /* 0x000000162800788c */ /* 0x000fe2000bf06070 */
[----:B------:R-:W-:Y:S01]  /*1060*/  IADD3 R18, P0, R18, R12, RZ ;  /* 0x0000000c12127210 */ /* 0x000fe20007f1e0ff */
[----:B------:R-:W-:Y:S01]  /*1070*/  UIMAD.WIDE.U32 UR4, UR40, -0x45d1745d, URZ ;  /* 0xba2e8ba3280478a5 */ /* 0x000fe2000f8e003f */
[----:B------:R-:W-:-:S03]  /*1080*/  UMOV UR38, URZ ;  /* 0x0000003f00267c82 */ /* 0x000fc60008000000 */
[----:B------:R-:W-:Y:S01]  /*1090*/  USHF.R.U32.HI UR4, URZ, 0x4, UR5 ;  /* 0x000000043f047899 */ /* 0x000fe20008011605 */
[----:B------:R-:W-:-:S03]  /*10a0*/  IMAD.X R17, R23, 0x1, R17, P0 ;  /* 0x0000000117117824 */ /* 0x000fc600000e0611 */
[----:B------:R-:W-:Y:S02]  /*10b0*/  UIMAD UR39, UR4, -0x16, UR40 ;  /* 0xffffffea042778a4 */ /* 0x000fe4000f8e0228 */
[----:B------:R-:W-:-:S12]  /*10c0*/  @UP0 ULOP3.LUT UR38, UR4, 0x1, URZ, 0xc0, !UPT ;  /* 0x0000000104260892 */ /* 0x000fd8000f8ec03f */
.L_x_12:
[----:B------:R-:W-:Y:S01]  /*10d0*/  ISETP.GE.U32.AND P0, PT, R18, UR8, PT ;  /* 0x0000000812007c0c */ /* 0x000fe2000bf06070 */
[----:B------:R-:W-:Y:S01]  /*10e0*/  IMAD.MOV.U32 R19, RZ, RZ, -0x1 ;  /* 0xffffffffff137424 */ /* 0x000fe200078e00ff */
[----:B------:R-:W-:Y:S01]  /*10f0*/  PRMT R8, RZ, 0x7610, R8 ;  /* 0x00007610ff087816 */ /* 0x000fe20000000008 */
[----:B------:R-:W-:Y:S01]  /*1100*/  IMAD.MOV.U32 R22, RZ, RZ, -0x1 ;  /* 0xffffffffff167424 */ /* 0x000fe200078e00ff */
[----:B------:R-:W-:Y:S01]  /*1110*/  ISETP.GE.U32.AND.EX P0, PT, R17, UR9, PT, P0 ;  /* 0x0000000911007c0c */ /* 0x000fe2000bf06100 */
[----:B------:R-:W-:-:S12]  /*1120*/  IMAD.MOV.U32 R2, RZ, RZ, -0x1 ;  /* 0xffffffffff027424 */ /* 0x000fd800078e00ff */
[----:B------:R-:W-:Y:S05]  /*1130*/  @P0 BRA `(.L_x_13) ;  /* 0x00000004002c0947 */ /* 0x000fea0003800000 */
[----:B------:R-:W1:Y:S01]  /*1140*/  LDC.64 R26, c[0x0][0x628] ;  /* 0x00018a00ff1a7b82 */ /* 0x000e620000000a00 */
[----:B------:R-:W-:Y:S02]  /*1150*/  IMAD.MOV.U32 R8, RZ, RZ, R18 ;  /* 0x000000ffff087224 */ /* 0x000fe400078e0012 */
[----:B------:R-:W-:-:S05]  /*1160*/  IMAD.MOV.U32 R9, RZ, RZ, R17 ;  /* 0x000000ffff097224 */ /* 0x000fca00078e0011 */
[----:B------:R-:W2:Y:S08]  /*1170*/  LDC R2, c[0x0][0x630] ;  /* 0x00018c00ff027b82 */ /* 0x000eb00000000800 */
[----:B------:R-:W3:Y:S01]  /*1180*/  LDC.64 R28, c[0x0][0x620] ;  /* 0x00018800ff1c7b82 */ /* 0x000ee20000000a00 */
[----:B-1----:R-:W-:-:S04]  /*1190*/  ISETP.NE.U32.AND P0, PT, R26, RZ, PT ;  /* 0x000000ff1a00720c */ /* 0x002fc80003f05070 */
[----:B------:R-:W-:-:S13]  /*11a0*/  ISETP.NE.AND.EX P0, PT, R27, RZ, PT, P0 ;  /* 0x000000ff1b00720c */ /* 0x000fda0003f05300 */
[----:B--23--:R-:W-:Y:S05]  /*11b0*/  @!P0 BRA `(.L_x_14) ;  /* 0x0000000000288947 */ /* 0x00cfea0003800000 */
[----:B0-----:R-:W0:Y:S02]  /*11c0*/  LDC R13, c[0x0][0x634] ;  /* 0x00018d00ff0d7b82 */ /* 0x001e240000000800 */
[----:B0-----:R-:W-:-:S05]  /*11d0*/  IADD3 R13, P0, R18, R13, RZ ;  /* 0x0000000d120d7210 */ /* 0x001fca0007f1e0ff */
[----:B------:R-:W-:-:S04]  /*11e0*/  IMAD.X R15, RZ, RZ, R17, P0 ;  /* 0x000000ffff0f7224 */ /* 0x000fc800000e0611 */
[----:B------:R-:W-:-:S04]  /*11f0*/  IMAD.WIDE.U32 R8, R15, R26, RZ ;  /* 0x0000001a0f087225 */ /* 0x000fc800078e00ff */
[----:B------:R-:W-:-:S04]  /*1200*/  IMAD.WIDE.U32 R10, P0, R13, R27, R8 ;  /* 0x0000001b0d0a7225 */ /* 0x000fc80007800008 */
[----:B------:R-:W-:-:S04]  /*1210*/  IMAD.WIDE.U32 R8, R13, R26, RZ ;  /* 0x0000001a0d087225 */ /* 0x000fc800078e00ff */
[----:B------:R-:W-:Y:S01]  /*1220*/  IMAD.X R13, RZ, RZ, RZ, P0 ;  /* 0x000000ffff0d7224 */ /* 0x000fe200000e06ff */
[----:B------:R-:W-:Y:S01]  /*1230*/  IADD3 RZ, P0, R9, R10, RZ ;  /* 0x0000000a09ff7210 */ /* 0x000fe20007f1e0ff */
[----:B------:R-:W-:-:S04]  /*1240*/  IMAD.MOV.U32 R12, RZ, RZ, R11 ;  /* 0x000000ffff0c7224 */ /* 0x000fc800078e000b */
[----:B------:R-:W-:-:S08]  /*1250*/  IMAD.WIDE.U32.X R8, R15, R27, R12, P0 ;  /* 0x0000001b0f087225 */ /* 0x000fd000000e040c */
.L_x_14:
[----:B------:R-:W1:Y:S01]  /*1260*/  LDC.64 R32, c[0x0][0x640] ;  /* 0x00019000ff207b82 */ /* 0x000e620000000a00 */
[-C--:B------:R-:W-:Y:S01]  /*1270*/  SHF.R.U64 R30, R8, R2.reuse, R9 ;  /* 0x00000002081e7219 */ /* 0x080fe20000001209 */
[----:B------:R-:W-:Y:S01]  /*1280*/  IMAD.MOV.U32 R19, RZ, RZ, R17 ;  /* 0x000000ffff137224 */ /* 0x000fe200078e0011 */
[----:B------:R-:W-:Y:S01]  /*1290*/  SHF.R.U32.HI R2, RZ, R2, R9 ;  /* 0x00000002ff027219 */ /* 0x000fe20000011609 */
[----:B------:R-:W-:Y:S01]  /*12a0*/  IMAD.MOV.U32 R26, RZ, RZ, 0x1 ;  /* 0x00000001ff1a7424 */ /* 0x000fe200078e00ff */
[----:B------:R-:W-:-:S03]  /*12b0*/  IADD3 R11, P0, RZ, -R30, RZ ;  /* 0x8000001eff0b7210 */ /* 0x000fc60007f1e0ff */
[----:B------:R-:W2:Y:S02]  /*12c0*/  LDC R10, c[0x0][0x618] ;  /* 0x00018600ff0a7b82 */ /* 0x000ea40000000800 */
[----:B------:R-:W-:-:S04]  /*12d0*/  IMAD.X R9, RZ, RZ, ~R2, P0 ;  /* 0x000000ffff097224 */ /* 0x000fc800000e0e02 */
[-C--:B------:R-:W-:Y:S02]  /*12e0*/  IMAD R2, R9, R28.reuse, RZ ;  /* 0x0000001c09027224 */ /* 0x080fe400078e02ff */
[----:B0-----:R-:W0:Y:S01]  /*12f0*/  LDC R13, c[0x0][0x608] ;  /* 0x00018200ff0d7b82 */ /* 0x001e220000000800 */
[----:B------:R-:W-:-:S04]  /*1300*/  IMAD.WIDE.U32 R8, R11, R28, R18 ;  /* 0x0000001c0b087225 */ /* 0x000fc800078e0012 */
[----:B------:R-:W-:Y:S02]  /*1310*/  IMAD R11, R11, R29, R2 ;  /* 0x0000001d0b0b7224 */ /* 0x000fe400078e0202 */
[----:B------:R-:W-:Y:S01]  /*1320*/  IMAD.MOV.U32 R2, RZ, RZ, -0x1 ;  /* 0xffffffffff027424 */ /* 0x000fe200078e00ff */
[----:B------:R-:W3:Y:S01]  /*1330*/  LDC R31, c[0x0][0x658] ;  /* 0x00019600ff1f7b82 */ /* 0x000ee20000000800 */
[----:B------:R-:W-:Y:S01]  /*1340*/  IMAD.IADD R9, R9, 0x1, R11 ;  /* 0x0000000109097824 */ /* 0x000fe200078e020b */
[----:B-1----:R-:W-:-:S04]  /*1350*/  ISETP.NE.U32.AND P0, PT, R32, RZ, PT ;  /* 0x000000ff2000720c */ /* 0x002fc80003f05070 */
[----:B------:R-:W-:Y:S02]  /*1360*/  ISETP.NE.AND.EX P0, PT, R33, RZ, PT, P0 ;  /* 0x000000ff2100720c */ /* 0x000fe40003f05300 */
[----:B------:R-:W1:Y:S01]  /*1370*/  LDC R29, c[0x0][0x600] ;  /* 0x00018000ff1d7b82 */ /* 0x000e620000000800 */
[-CC-:B--2---:R-:W-:Y:S02]  /*1380*/  SHF.R.U64 R27, R8, R10.reuse, R9.reuse ;  /* 0x0000000a081b7219 */ /* 0x184fe40000001209 */
[----:B------:R-:W-:-:S05]  /*1390*/  SHF.R.U32.HI R8, RZ, R10, R9 ;  /* 0x0000000aff087219 */ /* 0x000fca0000011609 */
[----:B------:R-:W2:Y:S01]  /*13a0*/  LDC R22, c[0x0][0x648] ;  /* 0x00019200ff167b82 */ /* 0x000ea20000000800 */
[-CC-:B0-----:R-:W-:Y:S02]  /*13b0*/  SHF.R.U64 R34, R27, R13.reuse, R8.reuse ;  /* 0x0000000d1b227219 */ /* 0x181fe40000001208 */
[----:B------:R-:W-:-:S05]  /*13c0*/  SHF.R.U32.HI R8, RZ, R13, R8 ;  /* 0x0000000dff087219 */ /* 0x000fca0000011608 */
[----:B------:R-:W0:Y:S01]  /*13d0*/  LDC R24, c[0x0][0x638] ;  /* 0x00018e00ff187b82 */ /* 0x000e220000000800 */
[-CC-:B---3--:R-:W-:Y:S02]  /*13e0*/  SHF.R.U64 R36, R34, R31.reuse, R8.reuse ;  /* 0x0000001f22247219 */ /* 0x188fe40000001208 */
[-C--:B------:R-:W-:Y:S02]  /*13f0*/  SHF.L.U32 R2, R2, R31.reuse, RZ ;  /* 0x0000001f02027219 */ /* 0x080fe400000006ff */
[----:B------:R-:W-:Y:S01]  /*1400*/  SHF.R.U32.HI R9, RZ, R31, R8 ;  /* 0x0000001fff097219 */ /* 0x000fe20000011608 */
[----:B------:R-:W-:Y:S01]  /*1410*/  IMAD.MOV.U32 R8, RZ, RZ, R36 ;  /* 0x000000ffff087224 */ /* 0x000fe200078e0024 */
[----:B------:R-:W-:Y:S01]  /*1420*/  LOP3.LUT R15, RZ, R2, RZ, 0x33, !PT ;  /* 0x00000002ff0f7212 */ /* 0x000fe200078e33ff */
[----:B------:R-:W3:Y:S01]  /*1430*/  LDC R28, c[0x0][0x610] ;  /* 0x00018400ff1c7b82 */ /* 0x000ee20000000800 */
[----:B------:R-:W-:Y:S05]  /*1440*/  @!P0 BRA `(.L_x_15) ;  /* 0x0000000000288947 */ /* 0x000fea0003800000 */
[----:B------:R-:W4:Y:S02]  /*1450*/  LDC R13, c[0x0][0x64c] ;  /* 0x00019300ff0d7b82 */ /* 0x000f240000000800 */
[----:B----4-:R-:W-:-:S05]  /*1460*/  IADD3 R13, P0, R36, R13, RZ ;  /* 0x0000000d240d7210 */ /* 0x010fca0007f1e0ff */
        /* <DEDUP_REMOVED lines=8> */
.L_x_15:
[----:B--2---:R-:W-:Y:S01]  /*14f0*/  SHF.R.U64 R7, R8, R22, R9 ;  /* 0x0000001608077219 */ /* 0x004fe20000001209 */
[----:B-1----:R-:W-:Y:S01]  /*1500*/  VIADD R8, R29, 0xffffffff ;  /* 0xffffffff1d087836 */ /* 0x002fe20000000000 */
[----:B------:R-:W-:Y:S01]  /*1510*/  SHF.L.U32 R2, R26, R31, RZ ;  /* 0x0000001f1a027219 */ /* 0x000fe200000006ff */
[----:B------:R-:W-:Y:S01]  /*1520*/  @P1 IMAD R21, R25, R20, R6 ;  /* 0x0000001419151224 */ /* 0x000fe200078e0206 */
[----:B------:R-:W-:Y:S01]  /*1530*/  LOP3.LUT R15, R34, R15, RZ, 0xc0, !PT ;  /* 0x0000000f220f7212 */ /* 0x000fe200078ec0ff */
[----:B------:R-:W-:Y:S01]  /*1540*/  IMAD.MOV R9, RZ, RZ, -R7 ;  /* 0x000000ffff097224 */ /* 0x000fe200078e0a07 */
[----:B------:R-:W-:-:S03]  /*1550*/  LOP3.LUT R8, R27, R8, RZ, 0xc0, !PT ;  /* 0x000000081b087212 */ /* 0x000fc600078ec0ff */
[----:B------:R-:W-:Y:S02]  /*1560*/  IMAD R6, R2, R7, R15 ;  /* 0x0000000702067224 */ /* 0x000fe400078e020f */
[----:B0-----:R-:W-:Y:S02]  /*1570*/  IMAD R2, R9, R24, R36 ;  /* 0x0000001809027224 */ /* 0x001fe400078e0224 */
[----:B---3--:R-:W-:Y:S02]  /*1580*/  IMAD R19, R6, R28, R21 ;  /* 0x0000001c06137224 */ /* 0x008fe400078e0215 */
[----:B------:R-:W-:Y:S02]  /*1590*/  IMAD R2, R2, R29, R8 ;  /* 0x0000001d02027224 */ /* 0x000fe400078e0208 */
[----:B------:R-:W-:-:S03]  /*15a0*/  IMAD.MOV.U32 R6, RZ, RZ, 0x1 ;  /* 0x00000001ff067424 */ /* 0x000fc600078e00ff */
[----:B------:R-:W-:Y:S02]  /*15b0*/  SEL R22, R2, R19, !P1 ;  /* 0x0000001302167207 */ /* 0x000fe40004800000 */
[----:B------:R-:W-:Y:S01]  /*15c0*/  SEL R19, R19, R2, !P1 ;  /* 0x0000000213137207 */ /* 0x000fe20004800000 */
[----:B------:R-:W-:Y:S01]  /*15d0*/  IMAD.MOV.U32 R2, RZ, RZ, R30 ;  /* 0x000000ffff027224 */ /* 0x000fe200078e001e */
[----:B------:R-:W-:-:S07]  /*15e0*/  PRMT R8, R6, 0x7610, R8 ;  /* 0x0000761006087816 */ /* 0x000fce0000000008 */
.L_x_13:
[----:B------:R-:W-:Y:S05]  /*15f0*/  @!P2 BRA `(.L_x_16) ;  /* 0x00000000000ca947 */ /* 0x000fea0003800000 */
[----:B------:R-:W-:Y:S01]  /*1600*/  UCGABAR_WAIT ;  /* 0x0000000000007dc7 */ /* 0x000fe20008000000 */
[----:B------:R-:W-:Y:S01]  /*1610*/  CCTL.IVALL ;  /* 0x00000000ff00798f */ /* 0x000fe20002000000 */
[----:B------:R-:W-:Y:S05]  /*1620*/  BRA `(.L_x_17) ;  /* 0x0000000000047947 */ /* 0x000fea0003800000 */
.L_x_16:
[----:B------:R-:W-:Y:S06]  /*1630*/  BAR.SYNC.DEFER_BLOCKING 0x0 ;  /* 0x0000000000007b1d */ /* 0x000fec0000010000 */
.L_x_17:
[----:B------:R-:W-:Y:S05]  /*1640*/  @!P4 BRA `(.L_x_18) ;  /* 0x000000740068c947 */ /* 0x000fea0003800000 */
[----:B------:R-:W-:-:S13]  /*1650*/  ISETP.GT.U32.AND P0, PT, R35, 0x1, PT ;  /* 0x000000012300780c */ /* 0x000fda0003f04070 */
[----:B------:R-:W-:Y:S05]  /*1660*/  @P0 EXIT ;  /* 0x000000000000094d */ /* 0x000fea0003800000 */
.L_x_19:
[----:B------:R-:W-:-:S08]  /*1670*/  NOP ;  /* 0x0000000000007918 */ /* 0x000fd00000000000 */
[----:B------:R-:W1:Y:S02]  /*1680*/  USETMAXREG.TRY_ALLOC.CTAPOOL UP0, 0xe8 ;  /* 0x000000e8000079c8 */ /* 0x000e640008000600 */
[----:B-1----:R-:W-:-:S13]  /*1690*/  PLOP3.LUT P0, PT, PT, PT, UP0, 0x80, 0x0 ;  /* 0x000000000000781c */ /* 0x002fda0003f0f008 */
[----:B------:R-:W-:Y:S05]  /*16a0*/  @!P0 BRA `(.L_x_19) ;  /* 0xfffffffc00f08947 */ /* 0x000fea000383ffff */
[----:B------:R-:W-:-:S13]  /*16b0*/  LOP3.LUT P0, RZ, R8, 0xff, RZ, 0xc0, !PT ;  /* 0x000000ff08ff7812 */ /* 0x000fda000780c0ff */
[----:B------:R-:W-:Y:S05]  /*16c0*/  @!P0 EXIT ;  /* 0x000000000000894d */ /* 0x000fea0003800000 */
[----:B------:R-:W1:Y:S01]  /*16d0*/  S2UR UR4, SR_CgaCtaId ;  /* 0x00000000000479c3 */ /* 0x000e620000008800 */
[----:B------:R-:W-:Y:S01]  /*16e0*/  VIADD R14, R14, 0xffffffff ;  /* 0xffffffff0e0e7836 */ /* 0x000fe20000000000 */
[CC--:B------:R-:W-:Y:S01]  /*16f0*/  LEA.HI R4, R0.reuse, R3.reuse, RZ, 0x2 ;  /* 0x0000000300047211 */ /* 0x0c0fe200078f10ff */
[----:B------:R-:W-:Y:S01]  /*1700*/  UMOV UR41, 0x400 ;  /* 0x0000040000297882 */ /* 0x000fe20000000000 */
[----:B------:R-:W-:Y:S01]  /*1710*/  LEA.HI R0, R0, R3, RZ, 0x5 ;  /* 0x0000000300007211 */ /* 0x000fe200078f28ff */
[----:B------:R-:W-:Y:S01]  /*1720*/  UISETP.LT.AND UP0, UPT, UR40, 0x1, UPT ;  /* 0x000000012800788c */ /* 0x000fe2000bf01270 */
[----:B------:R-:W-:Y:S01]  /*1730*/  R2UR UR42, R14 ;  /* 0x000000000e2a72ca */ /* 0x000fe200000e0000 */
[----:B------:R-:W-:Y:S01]  /*1740*/  ULDC UR5, c[0x0][0x284] ;  /* 0x0000a10000057ab9 */ /* 0x000fe20000000800 */
[--C-:B------:R-:W-:Y:S01]  /*1750*/  SHF.R.S32.HI R156, RZ, 0x2, R4.reuse ;  /* 0x00000002ff9c7819 */ /* 0x100fe20000011404 */
[----:B------:R-:W-:Y:S01]  /*1760*/  USEL UR43, UR40, 0x1, UP0 ;  /* 0x00000001282b7887 */ /* 0x000fe20008000000 */
[----:B------:R-:W-:Y:S01]  /*1770*/  SHF.R.S32.HI R5, RZ, 0x1f, R4 ;  /* 0x0000001fff057819 */ /* 0x000fe20000011404 */
[----:B------:R-:W-:Y:S01]  /*1780*/  USHF.L.U32 UR44, UR40, 0x1, URZ ;  /* 0x00000001282c7899 */ /* 0x000fe2000800063f */
[----:B------:R-:W-:Y:S01]  /*1790*/  LOP3.LUT R158, R4, 0xfffffffc, RZ, 0xc0, !PT ;  /* 0xfffffffc049e7812 */ /* 0x000fe200078ec0ff */
[----:B------:R-:W-:Y:S01]  /*17a0*/  UIADD3 UR43, -UR43, UR40, URZ ;  /* 0x000000282b2b7290 */ /* 0x000fe2000fffe13f */
[----:B------:R-:W-:-:S02]  /*17b0*/  LEA.HI R5, R5, R156, RZ, 0x3 ;  /* 0x0000009c05057211 */ /* 0x000fc400078f18ff */
[----:B------:R-:W-:Y:S01]  /*17c0*/  ISETP.NE.AND P0, PT, R14, RZ, PT ;  /* 0x000000ff0e00720c */ /* 0x000fe20003f05270 */
[----:B------:R-:W-:Y:S01]  /*17d0*/  IMAD.IADD R158, R3, 0x1, -R158 ;  /* 0x00000001039e7824 */ /* 0x000fe200078e0a9e */
[----:B------:R-:W-:Y:S01]  /*17e0*/  LOP3.LUT R5, R5, 0xfffffff8, RZ, 0xc0, !PT ;  /* 0xfffffff805057812 */ /* 0x000fe200078ec0ff */
[----:B------:R-:W-:Y:S01]  /*17f0*/  USHF.L.U32 UR42, UR42, 0x3, URZ ;  /* 0x000000032a2a7899 */ /* 0x000fe2000800063f */
[----:B------:R-:W-:-:S03]  /*1800*/  SEL R165, RZ, 0x1, P0 ;  /* 0x00000001ffa57807 */ /* 0x000fc60000000000 */
[----:B------:R-:W-:Y:S01]  /*1810*/  IMAD.IADD R156, R156, 0x1, -R5 ;  /* 0x000000019c9c7824 */ /* 0x000fe200078e0a05 */
[----:B-1----:R-:W-:Y:S01]  /*1820*/  ULEA UR41, UR4, UR41, 0x18 ;  /* 0x0000002904297291 */ /* 0x002fe2000f8ec03f */
[----:B------:R-:W-:Y:S01]  /*1830*/  SHF.R.S32.HI R5, RZ, 0x5, R0 ;  /* 0x00000005ff057819 */ /* 0x000fe20000011400 */
[----:B------:R-:W-:Y:S02]  /*1840*/  IMAD.U32 R160, RZ, RZ, UR42 ;  /* 0x0000002affa07e24 */ /* 0x000fe4000f8e00ff */
[----:B------:R-:W-:Y:S01]  /*1850*/  UIADD3 UR45, UR41, 0x170, URZ ;  /* 0x00000170292d7890 */ /* 0x000fe2000fffe03f */
[--C-:B------:R-:W-:Y:S01]  /*1860*/  SHF.R.S32.HI R157, RZ, 0x1f, R156.reuse ;  /* 0x0000001fff9d7819 */ /* 0x100fe2000001149c */
[C-C-:B------:R-:W-:Y:S01]  /*1870*/  IMAD R163, R5.reuse, -0x10, -R156.reuse ;  /* 0xfffffff005a37824 */ /* 0x140fe200078e0a9c */
[C---:B------:R-:W-:Y:S02]  /*1880*/  LOP3.LUT R162, R160.reuse, 0x8, RZ, 0xc0, !PT ;  /* 0x00000008a0a27812 */ /* 0x040fe400078ec0ff */
[----:B------:R-:W-:Y:S01]  /*1890*/  LOP3.LUT R160, R160, 0x8, RZ, 0xc, !PT ;  /* 0x00000008a0a07812 */ /* 0x000fe200078e0cff */
[----:B------:R-:W-:Y:S01]  /*18a0*/  IMAD.U32 R159, RZ, RZ, UR45 ;  /* 0x0000002dff9f7e24 */ /* 0x000fe2000f8e00ff */
[----:B------:R-:W-:Y:S01]  /*18b0*/  LOP3.LUT R162, R162, 0x18, RZ, 0x3c, !PT ;  /* 0x00000018a2a27812 */ /* 0x000fe200078e3cff */
[----:B------:R-:W-:-:S04]  /*18c0*/  IMAD.WIDE R156, R5, 0x10, R156 ;  /* 0x00000010059c7825 */ /* 0x000fc800078e029c */
[----:B------:R-:W-:Y:S02]  /*18d0*/  VIADD R161, R159, UR42 ;  /* 0x0000002a9fa17c36 */ /* 0x000fe40008000000 */
[----:B------:R-:W-:-:S07]  /*18e0*/  VIADD R163, R163, UR5 ;  /* 0x00000005a3a37c36 */ /* 0x000fce0008000000 */
.L_x_299:
[----:B------:R-:W-:Y:S01]  /*18f0*/  SHF.L.U32 R0, R165, 0x1f, RZ ;  /* 0x0000001fa5007819 */ /* 0x000fe200000006ff */
[----:B------:R-:W-:Y:S02]  /*1900*/  ULDC UR4, c[0x0][0x28c] ;  /* 0x0000a30000047ab9 */ /* 0x000fe40000000800 */
[----:B------:R-:W-:Y:S01]  /*1910*/  ISETP.LT.AND P1, PT, RZ, UR4, PT ;  /* 0x00000004ff007c0c */ /* 0x000fe2000bf21270 */
[----:B-1----:R-:W1:Y:S02]  /*1920*/  SYNCS.PHASECHK.TRANS64.TRYWAIT P0, [R159+UR42], R0 ;  /* 0x000000009f0075a7 */ /* 0x002e64000800016a */
[----:B-1-34-:R-:W-:Y:S10]  /*1930*/  @!P0 BRA `(.L_x_20) ;  /* 0x0000008c00508947 */ /* 0x01aff40003800000 */
.L_x_339:
[----:B------:R-:W-:Y:S05]  /*1940*/  @P1 BRA `(.L_x_21) ;  /* 0x0000000000401947 */ /* 0x000fea0003800000 */
[----:B-1----:R-:W-:Y:S01]  /*1950*/  MOV R0, 0x0 ;  /* 0x0000000000007802 */ /* 0x002fe20000000f00 */
[----:B------:R-:W-:Y:S01]  /*1960*/  ULDC.64 UR4, c[0x4][0x68] ;  /* 0x01001a0000047ab9 */ /* 0x000fe20000000a00 */
[----:B------:R-:W-:Y:S01]  /*1970*/  ULDC.64 UR6, c[0x4][0x8] ;  /* 0x0100020000067ab9 */ /* 0x000fe20000000a00 */
[----:B------:R-:W-:Y:S01]  /*1980*/  IMAD.U32 R4, RZ, RZ, UR4 ;  /* 0x00000004ff047e24 */ /* 0x000fe2000f8e00ff */
[----:B------:R1:W2:Y:S01]  /*1990*/  LDC.64 R14, c[0x4][R0] ;  /* 0x01000000000e7b82 */ /* 0x0002a20000000a00 */
[----:B------:R-:W-:Y:S01]  /*19a0*/  IMAD.U32 R5, RZ, RZ, UR5 ;  /* 0x00000005ff057e24 */ /* 0x000fe2000f8e00ff */
[----:B------:R-:W-:Y:S01]  /*19b0*/  ULDC.64 UR4, c[0x4][0x70] ;  /* 0x01001c0000047ab9 */ /* 0x000fe20000000a00 */
[----:B------:R-:W-:Y:S02]  /*19c0*/  IMAD.U32 R10, RZ, RZ, UR6 ;  /* 0x00000006ff0a7e24 */ /* 0x000fe4000f8e00ff */
[----:B------:R-:W-:Y:S02]  /*19d0*/  IMAD.U32 R6, RZ, RZ, UR4 ;  /* 0x00000004ff067e24 */ /* 0x000fe4000f8e00ff */
[----:B------:R-:W-:-:S02]  /*19e0*/  IMAD.U32 R7, RZ, RZ, UR5 ;  /* 0x00000005ff077e24 */ /* 0x000fc4000f8e00ff */
[----:B------:R-:W-:Y:S02]  /*19f0*/  IMAD.U32 R11, RZ, RZ, UR7 ;  /* 0x00000007ff0b7e24 */ /* 0x000fe4000f8e00ff */
[----:B------:R-:W-:Y:S02]  /*1a00*/  IMAD.MOV.U32 R8, RZ, RZ, 0x1e1 ;  /* 0x000001e1ff087424 */ /* 0x000fe400078e00ff */
[----:B0-----:R-:W-:Y:S02]  /*1a10*/  IMAD.MOV.U32 R12, RZ, RZ, 0x1 ;  /* 0x00000001ff0c7424 */ /* 0x001fe400078e00ff */
[----:B-1----:R-:W-:-:S07]  /*1a20*/  IMAD.MOV.U32 R13, RZ, RZ, RZ ;  /* 0x000000ffff0d7224 */ /* 0x002fce00078e00ff */
[----:B------:R-:W-:-:S07]  /*1a30*/  LEPC R20, `(.L_x_21) ;  /* 0x000000001014794e */ /* 0x000fce0000000000 */
[----:B--2--5:R-:W-:Y:S05]  /*1a40*/  CALL.ABS.NOINC R14 ;  /* 0x000000000e007343 */ /* 0x024fea0003c00000 */
.L_x_21:
[----:B-1----:R-:W-:-:S04]  /*1a50*/  LOP3.LUT R0, R16, 0x1, RZ, 0xfc, !PT ;  /* 0x0000000110007812 */ /* 0x002fc800078efcff */
[----:B------:R-:W-:-:S13]  /*1a60*/  ISETP.NE.AND P0, PT, R0, 0x3, PT ;  /* 0x000000030000780c */ /* 0x000fda0003f05270 */
[----:B------:R-:W-:Y:S05]  /*1a70*/  @!P0 BRA `(.L_x_22) ;  /* 0x0000000000048947 */ /* 0x000fea0003800000 */
[----:B------:R-:W-:Y:S01]  /*1a80*/  BPT.TRAP 0x1 ;  /* 0x000000040000795c */ /* 0x000fe20000300000 */
.L_x_22:
[----:B------:R-:W-:Y:S02]  /*1a90*/  IMAD.U32 R3, RZ, RZ, UR39 ;  /* 0x00000027ff037e24 */ /* 0x000fe4000f8e00ff */
[----:B------:R-:W-:-:S03]  /*1aa0*/  IMAD.U32 R0, RZ, RZ, UR38 ;  /* 0x00000026ff007e24 */ /* 0x000fc6000f8e00ff */
[----:B------:R-:W-:Y:S02]  /*1ab0*/  LEA R3, R3, UR41, 0x3 ;  /* 0x0000002903037c11 */ /* 0x000fe4000f8e18ff */
[----:B------:R-:W-:-:S04]  /*1ac0*/  SHF.L.U32 R0, R0, 0x1f, RZ ;  /* 0x0000001f00007819 */ /* 0x000fc800000006ff */
[----:B------:R1:W2:Y:S01]  /*1ad0*/  SYNCS.PHASECHK.TRANS64.TRYWAIT P1, [R3+URZ], R0 ;  /* 0x00000000030075a7 */ /* 0x0002a2000802017f */
[----:B------:R-:W-:Y:S05]  /*1ae0*/  @!P0 BRA `(.L_x_23) ;  /* 0x0000000000048947 */ /* 0x000fea0003800000 */
[----:B------:R-:W-:Y:S01]  /*1af0*/  BPT.TRAP 0x1 ;  /* 0x000000040000795c */ /* 0x000fe20000300000 */
.L_x_23:
[----:B------:R-:W-:-:S05]  /*1b00*/  IMAD.U32 R4, RZ, RZ, UR43 ;  /* 0x0000002bff047e24 */ /* 0x000fca000f8e00ff */
[----:B------:R-:W-:Y:S01]  /*1b10*/  ISETP.GE.AND P2, PT, R4, 0x1, PT ;  /* 0x000000010400780c */ /* 0x000fe20003f46270 */
[----:B--2---:R-:W-:-:S12]  /*1b20*/  @P1 BRA `(.L_x_24) ;  /* 0x0000000000081947 */ /* 0x004fd80003800000 */
[----:B------:R-:W2:Y:S02]  /*1b30*/  SYNCS.PHASECHK.TRANS64.TRYWAIT P1, [R3+URZ], R0 ;  /* 0x00000000030075a7 */ /* 0x000ea4000802017f */
[----:B--2---:R-:W-:Y:S05]  /*1b40*/  @!P1 BRA `(.L_x_25) ;  /* 0x0000008800e09947 */ /* 0x004fea0003800000 */
.L_x_24:
[----:B------:R-:W-:Y:S05]  /*1b50*/  WARPSYNC.ALL ;  /* 0x0000000000007948 */ /* 0x000fea0003800000 */
[----:B------:R-:W-:Y:S01]  /*1b60*/  UIADD3 UR4, UR41, 0x280, URZ ;  /* 0x0000028029047890 */ /* 0x000fe2000fffe03f */
[----:B------:R-:W-:Y:S01]  /*1b70*/  WARPGROUP.ARRIVE ;  /* 0x00000000000079c5 */ /* 0x000fe20000000000 */
[----:B------:R-:W-:Y:S02]  /*1b80*/  UIADD3 UR5, UR41, 0xb280, URZ ;  /* 0x0000b28029057890 */ /* 0x000fe4000fffe03f */
[----:B------:R-:W-:Y:S02]  /*1b90*/  USHF.R.U32.HI UR4, URZ, 0x4, UR4 ;  /* 0x000000043f047899 */ /* 0x000fe40008011604 */
[----:B------:R-:W-:-:S02]  /*1ba0*/  USHF.R.U32.HI UR5, URZ, 0x4, UR5 ;  /* 0x000000043f057899 */ /* 0x000fc40008011605 */
[----:B------:R-:W-:Y:S02]  /*1bb0*/  ULOP3.LUT UR4, UR4, 0x3fff, URZ, 0xc0, !UPT ;  /* 0x00003fff04047892 */ /* 0x000fe4000f8ec03f */
[----:B------:R-:W-:Y:S02]  /*1bc0*/  ULOP3.LUT UR5, UR5, 0x3fff, URZ, 0xc0, !UPT ;  /* 0x00003fff05057892 */ /* 0x000fe4000f8ec03f */
[----:B------:R-:W-:Y:S02]  /*1bd0*/  ULOP3.LUT UR10, UR4, 0x10000, URZ, 0xfc, !UPT ;  /* 0x00010000040a7892 */ /* 0x000fe4000f8efc3f */
[----:B------:R-:W-:Y:S02]  /*1be0*/  ULOP3.LUT UR9, UR5, 0x10000, URZ, 0xfc, !UPT ;  /* 0x0001000005097892 */ /* 0x000fe4000f8efc3f */
[----:B------:R-:W-:Y:S02]  /*1bf0*/  ULEA UR4, UR39, UR10, 0x7 ;  /* 0x0000000a27047291 */ /* 0x000fe4000f8e383f */
[----:B------:R-:W-:Y:S01]  /*1c00*/  ULEA UR6, UR39, UR9, 0x9 ;  /* 0x0000000927067291 */ /* 0x000fe2000f8e483f */
[----:B------:R-:W-:Y:S01]  /*1c10*/  UMOV UR5, 0xc0000010 ;  /* 0xc000001000057882 */ /* 0x000fe20000000000 */
[----:B------:R-:W-:-:S07]  /*1c20*/  UMOV UR7, 0xc0000010 ;  /* 0xc000001000077882 */ /* 0x000fce0000000000 */
[----:B------:R-:W-:Y:S03]  /*1c30*/  IGMMA.64x256x32.S8.S8 R24, gdesc[UR4], RZ, !UPT, gsb0 ;  /* 0x06600000041879f1 */ /* 0x000fe6000c0410ff */
[----:B------:R-:W-:Y:S02]  /*1c40*/  WARPGROUP.DEPBAR.LE gsb0, 0x0 ;  /* 0x00008000000079c5 */ /* 0x000fe40000010000 */
[----:B------:R-:W-:Y:S05]  /*1c50*/  @!P2 BRA `(.L_x_26) ;  /* 0x0000000000b8a947 */ /* 0x000fea0003800000 */
[----:B------:R-:W-:Y:S01]  /*1c60*/  UIADD3 UR4, UR39, 0x1, URZ ;  /* 0x0000000127047890 */ /* 0x000fe2000fffe03f */
[----:B-12---:R-:W-:Y:S02]  /*1c70*/  IMAD.U32 R0, RZ, RZ, UR43 ;  /* 0x0000002bff007e24 */ /* 0x006fe4000f8e00ff */
[----:B------:R-:W-:Y:S01]  /*1c80*/  IMAD.U32 R3, RZ, RZ, UR39 ;  /* 0x00000027ff037e24 */ /* 0x000fe2000f8e00ff */
[----:B------:R-:W-:-:S04]  /*1c90*/  UISETP.NE.AND UP0, UPT, UR4, 0x16, UPT ;  /* 0x000000160400788c */ /* 0x000fc8000bf05270 */
[----:B------:R-:W-:Y:S02]  /*1ca0*/  USEL UR5, URZ, 0x1, UP0 ;  /* 0x000000013f057887 */ /* 0x000fe40008000000 */
[----:B------:R-:W-:Y:S02]  /*1cb0*/  USEL UR8, UR4, URZ, UP0 ;  /* 0x0000003f04087287 */ /* 0x000fe40008000000 */
[----:B------:R-:W-:-:S06]  /*1cc0*/  ULOP3.LUT UR5, UR38, UR5, URZ, 0x3c, !UPT ;  /* 0x0000000526057292 */ /* 0x000fcc000f8e3c3f */
[----:B------:R-:W-:-:S07]  /*1cd0*/  IMAD.U32 R6, RZ, RZ, UR5 ;  /* 0x00000005ff067e24 */ /* 0x000fce000f8e00ff */
.L_x_33:
[----:B------:R-:W-:Y:S05]  /*1ce0*/  @!P0 BRA `(.L_x_27) ;  /* 0x0000000000048947 */ /* 0x000fea0003800000 */
[----:B------:R-:W-:Y:S01]  /*1cf0*/  BPT.TRAP 0x1 ;  /* 0x000000040000795c */ /* 0x000fe20000300000 */
.L_x_27:
[----:B------:R-:W-:Y:S01]  /*1d00*/  ULEA UR4, UR8, UR41, 0x3 ;  /* 0x0000002908047291 */ /* 0x000fe2000f8e183f */
[----:B------:R-:W-:-:S08]  /*1d10*/  SHF.L.U32 R4, R6, 0x1f, RZ ;  /* 0x0000001f06047819 */ /* 0x000fd000000006ff */
[----:B------:R1:W2:Y:S01]  /*1d20*/  SYNCS.PHASECHK.TRANS64.TRYWAIT P1, [UR4], R4 ;  /* 0x00000004ff0075a7 */ /* 0x0002a20008020144 */
[----:B------:R-:W-:Y:S05]  /*1d30*/  @!P0 BRA `(.L_x_28) ;  /* 0x0000000000048947 */ /* 0x000fea0003800000 */
[----:B------:R-:W-:Y:S01]  /*1d40*/  BPT.TRAP 0x1 ;  /* 0x000000040000795c */ /* 0x000fe20000300000 */
.L_x_28:
[----:B--2---:R-:W-:Y:S05]  /*1d50*/  @P1 BRA `(.L_x_29) ;  /* 0x0000000000081947 */ /* 0x004fea0003800000 */
[----:B------:R-:W2:Y:S02]  /*1d60*/  SYNCS.PHASECHK.TRANS64.TRYWAIT P1, [UR4], R4 ;  /* 0x00000004ff0075a7 */ /* 0x000ea40008020144 */
[----:B--2---:R-:W-:Y:S05]  /*1d70*/  @!P1 BRA `(.L_x_30) ;  /* 0x0000008800689947 */ /* 0x004fea0003800000 */
.L_x_29:
[----:B------:R-:W-:Y:S01]  /*1d80*/  ULEA UR4, UR8, UR10, 0x7 ;  /* 0x0000000a08047291 */ /* 0x000fe2000f8e383f */
[----:B------:R-:W-:Y:S01]  /*1d90*/  WARPGROUP.ARRIVE ;  /* 0x00000000000079c5 */ /* 0x000fe20000000000 */
[----:B------:R-:W-:Y:S01]  /*1da0*/  ULEA UR6, UR8, UR9, 0x9 ;  /* 0x0000000908067291 */ /* 0x000fe2000f8e483f */
[----:B------:R-:W-:Y:S01]  /*1db0*/  UMOV UR5, 0xc0000010 ;  /* 0xc000001000057882 */ /* 0x000fe20000000000 */
[----:B------:R-:W-:-:S07]  /*1dc0*/  UMOV UR7, 0xc0000010 ;  /* 0xc000001000077882 */ /* 0x000fce0000000000 */
[----:B------:R-:W-:Y:S03]  /*1dd0*/  IGMMA.64x256x32.S8.S8 R24, gdesc[UR4], R24, gsb0 ;  /* 0x06600000041879f1 */ /* 0x000fe60008041018 */
[----:B------:R-:W-:Y:S02]  /*1de0*/  WARPGROUP.DEPBAR.LE gsb0, 0x0 ;  /* 0x00008000000079c5 */ /* 0x000fe40000010000 */
[----:B------:R-:W-:Y:S05]  /*1df0*/  @!P0 BRA `(.L_x_31) ;  /* 0x0000000000048947 */ /* 0x000fea0003800000 */
[----:B------:R-:W-:Y:S01]  /*1e00*/  BPT.TRAP 0x1 ;  /* 0x000000040000795c */ /* 0x000fe20000300000 */
.L_x_31:
[----:B------:R-:W-:-:S13]  /*1e10*/  ISETP.NE.AND P1, PT, R154, RZ, PT ;  /* 0x000000ff9a00720c */ /* 0x000fda0003f25270 */
[----:B-12---:R-:W-:-:S05]  /*1e20*/  @P1 LEA R4, R3, UR41, 0x3 ;  /* 0x0000002903041c11 */ /* 0x006fca000f8e18ff */
[----:B------:R-:W-:-:S05]  /*1e30*/  @P1 VIADD R4, R4, 0xb0 ;  /* 0x000000b004041836 */ /* 0x000fca0000000000 */
[----:B------:R-:W-:-:S04]  /*1e40*/  @P1 PRMT R4, R155, 0x654, R4 ;  /* 0x000006549b041816 */ /* 0x000fc80000000004 */
[----:B------:R1:W-:Y:S01]  /*1e50*/  @P1 SYNCS.ARRIVE.TRANS64.RED.A1T0 RZ, [R4+URZ], RZ ;  /* 0x000000ff04ff19a7 */ /* 0x0003e2000810043f */
[----:B------:R-:W-:-:S13]  /*1e60*/  ISETP.GT.U32.AND P1, PT, R16, 0x1, PT ;  /* 0x000000011000780c */ /* 0x000fda0003f24070 */
[----:B-1----:R-:W-:Y:S05]  /*1e70*/  @P1 BRA `(.L_x_32) ;  /* 0x0000000000041947 */ /* 0x002fea0003800000 */
[----:B------:R-:W-:Y:S01]  /*1e80*/  BPT.TRAP 0x1 ;  /* 0x000000040000795c */ /* 0x000fe20000300000 */
.L_x_32:
[----:B------:R-:W-:Y:S01]  /*1e90*/  UIADD3 UR8, UR8, 0x1, URZ ;  /* 0x0000000108087890 */ /* 0x000fe2000fffe03f */
[C---:B------:R-:W-:Y:S01]  /*1ea0*/  ISETP.GT.AND P2, PT, R0.reuse, 0x1, PT ;  /* 0x000000010000780c */ /* 0x040fe20003f44270 */
[----:B------:R-:W-:Y:S02]  /*1eb0*/  VIADD R3, R3, 0x1 ;  /* 0x0000000103037836 */ /* 0x000fe40000000000 */
[----:B------:R-:W-:Y:S01]  /*1ec0*/  UISETP.NE.AND UP0, UPT, UR8, 0x16, UPT ;  /* 0x000000160800788c */ /* 0x000fe2000bf05270 */
[----:B------:R-:W-:Y:S02]  /*1ed0*/  VIADD R0, R0, 0xffffffff ;  /* 0xffffffff00007836 */ /* 0x000fe40000000000 */
[C---:B------:R-:W-:Y:S01]  /*1ee0*/  ISETP.NE.AND P1, PT, R3.reuse, 0x16, PT ;  /* 0x000000160300780c */ /* 0x040fe20003f25270 */
[----:B------:R-:W-:Y:S02]  /*1ef0*/  USEL UR4, URZ, 0x1, UP0 ;  /* 0x000000013f047887 */ /* 0x000fe40008000000 */
[----:B------:R-:W-:Y:S01]  /*1f00*/  USEL UR8, UR8, URZ, UP0 ;  /* 0x0000003f08087287 */ /* 0x000fe20008000000 */
[----:B------:R-:W-:-:S03]  /*1f10*/  SEL R3, R3, RZ, P1 ;  /* 0x000000ff03037207 */ /* 0x000fc60000800000 */
[----:B------:R-:W-:Y:S01]  /*1f20*/  LOP3.LUT R6, R6, UR4, RZ, 0x3c, !PT ;  /* 0x0000000406067c12 */ /* 0x000fe2000f8e3cff */
[----:B------:R-:W-:Y:S07]  /*1f30*/  @P2 BRA `(.L_x_33) ;  /* 0xfffffffc00682947 */ /* 0x000fee000383ffff */
.L_x_26:
[----:B-12---:R-:W1:Y:S01]  /*1f40*/  LDC R0, c[0x0][0x28c] ;  /* 0x0000a300ff007b82 */ /* 0x006e620000000800 */
[----:B------:R2:W-:Y:S01]  /*1f50*/  SYNCS.ARRIVE.TRANS64.A1T0 RZ, [R160+UR45], RZ ;  /* 0x000000ffa0ff79a7 */ /* 0x0005e2000810002d */
[----:B-1----:R-:W-:-:S13]  /*1f60*/  ISETP.GE.AND P1, PT, R0, 0x1, PT ;  /* 0x000000010000780c */ /* 0x002fda0003f26270 */
[----:B--2---:R-:W-:Y:S05]  /*1f70*/  @!P1 BRA `(.L_x_34) ;  /* 0x0000000000449947 */ /* 0x004fea0003800000 */
[----:B------:R-:W-:Y:S05]  /*1f80*/  @!P0 BRA `(.L_x_35) ;  /* 0x0000000000048947 */ /* 0x000fea0003800000 */
[----:B------:R-:W-:Y:S01]  /*1f90*/  BPT.TRAP 0x1 ;  /* 0x000000040000795c */ /* 0x000fe20000300000 */
.L_x_35:
[----:B------:R-:W-:-:S13]  /*1fa0*/  ISETP.NE.AND P0, PT, R154, RZ, PT ;  /* 0x000000ff9a00720c */ /* 0x000fda0003f05270 */
[----:B------:R-:W-:-:S05]  /*1fb0*/  VOTEU.ANY UP0, P0 ;  /* 0x00000000003f7886 */ /* 0x000fca0000000100 */
[----:B------:R-:W-:-:S06]  /*1fc0*/  @UP0 UIADD3 UR4, UR43, UR39, URZ ;  /* 0x000000272b040290 */ /* 0x000fcc000fffe03f */
[----:B------:R-:W-:Y:S02]  /*1fd0*/  IMAD.U32 R4, RZ, RZ, UR4 ;  /* 0x00000004ff047e24 */ /* 0x000fe4000f8e00ff */
[----:B------:R-:W-:Y:S02]  /*1fe0*/  IMAD.U32 R3, RZ, RZ, UR4 ;  /* 0x00000004ff037e24 */ /* 0x000fe4000f8e00ff */
[----:B------:R-:W-:-:S05]  /*1ff0*/  @P0 IMAD.WIDE.U32 R4, R4, -0x45d1745d, RZ ;  /* 0xba2e8ba304040825 */ /* 0x000fca00078e00ff */
[----:B------:R-:W-:-:S05]  /*2000*/  @P0 SHF.R.U32.HI R0, RZ, 0x4, R5 ;  /* 0x00000004ff000819 */ /* 0x000fca0000011605 */
[----:B------:R-:W-:-:S05]  /*2010*/  @P0 IMAD R0, R0, -0x16, R3 ;  /* 0xffffffea00000824 */ /* 0x000fca00078e0203 */
[----:B------:R-:W-:-:S05]  /*2020*/  @P0 LEA R0, R0, UR41, 0x3 ;  /* 0x0000002900000c11 */ /* 0x000fca000f8e18ff */
[----:B------:R-:W-:-:S05]  /*2030*/  @P0 VIADD R0, R0, 0xb0 ;  /* 0x000000b000000836 */ /* 0x000fca0000000000 */
[----:B------:R-:W-:-:S04]  /*2040*/  @P0 PRMT R0, R155, 0x654, R0 ;  /* 0x000006549b000816 */ /* 0x000fc80000000000 */
[----:B------:R1:W-:Y:S01]  /*2050*/  @P0 SYNCS.ARRIVE.TRANS64.RED.A1T0 RZ, [R0+URZ], RZ ;  /* 0x000000ff00ff09a7 */ /* 0x0003e2000810043f */
[----:B------:R-:W-:-:S13]  /*2060*/  ISETP.GT.U32.AND P0, PT, R16, 0x1, PT ;  /* 0x000000011000780c */ /* 0x000fda0003f04070 */
[----:B-1----:R-:W-:Y:S05]  /*2070*/  @P0 BRA `(.L_x_34) ;  /* 0x0000000000040947 */ /* 0x002fea0003800000 */
[----:B------:R-:W-:Y:S01]  /*2080*/  BPT.TRAP 0x1 ;  /* 0x000000040000795c */ /* 0x000fe20000300000 */
.L_x_34:
[----:B------:R-:W-:Y:S01]  /*2090*/  SHF.L.U32 R0, R165, 0x1f, RZ ;  /* 0x0000001fa5007819 */ /* 0x000fe200000006ff */
[----:B------:R-:W-:Y:S01]  /*20a0*/  UIADD3 UR39, UR44, UR39, URZ ;  /* 0x000000272c277290 */ /* 0x000fe2000fffe03f */
[----:B------:R-:W1:Y:S01]  /*20b0*/  LDC R7, c[0x0][0x288] ;  /* 0x0000a200ff077b82 */ /* 0x000e620000000800 */
[----:B------:R-:W-:Y:S01]  /*20c0*/  UISETP.GE.U32.AND UP1, UPT, UR44, 0x16, UPT ;  /* 0x000000162c00788c */ /* 0x000fe2000bf26070 */
[----:B------:R-:W-:Y:S01]  /*20d0*/  IMAD.SHL.U32 R10, R158, 0x2, RZ ;  /* 0x000000029e0a7824 */ /* 0x000fe200078e00ff */
[----:B------:R-:W-:Y:S02]  /*20e0*/  UISETP.GT.U32.AND UP0, UPT, UR39, 0x15, UPT ;  /* 0x000000152700788c */ /* 0x000fe4000bf04070 */
[----:B------:R-:W-:Y:S02]  /*20f0*/  UIMAD.WIDE.U32 UR4, UR39, -0x45d1745d, URZ ;  /* 0xba2e8ba3270478a5 */ /* 0x000fe4000f8e003f */
[----:B------:R-:W-:Y:S01]  /*2100*/  UISETP.LT.U32.AND UP0, UPT, UR44, 0x16, UP0 ;  /* 0x000000162c00788c */ /* 0x000fe20008701070 */
[----:B------:R-:W2:Y:S01]  /*2110*/  SYNCS.PHASECHK.TRANS64.TRYWAIT P0, [R159+UR42+0x10], R0 ;  /* 0x000010009f0075a7 */ /* 0x000ea2000800016a */
[----:B------:R-:W-:Y:S01]  /*2120*/  USHF.R.U32.HI UR4, URZ, 0x4, UR5 ;  /* 0x000000043f047899 */ /* 0x000fe20008011605 */
[----:B------:R-:W-:Y:S01]  /*2130*/  SHF.R.S32.HI R11, RZ, 0x1f, R10 ;  /* 0x0000001fff0b7819 */ /* 0x000fe2000001140a */
[----:B------:R-:W-:-:S02]  /*2140*/  USEL UR6, URZ, 0x1, !UP0 ;  /* 0x000000013f067887 */ /* 0x000fc4000c000000 */
[----:B------:R-:W-:Y:S02]  /*2150*/  UIMAD UR39, UR4, -0x16, UR39 ;  /* 0xffffffea042778a4 */ /* 0x000fe4000f8e0227 */
[----:B------:R-:W-:-:S04]  /*2160*/  ULOP3.LUT UR38, UR38, UR6, URZ, 0x3c, !UPT ;  /* 0x0000000626267292 */ /* 0x000fc8000f8e3c3f */
[----:B------:R-:W-:Y:S01]  /*2170*/  @UP1 ULOP3.LUT UR38, UR38, 0x1, UR4, 0x78, !UPT ;  /* 0x0000000126261892 */ /* 0x000fe2000f8e7804 */
[----:B-12---:R-:W-:Y:S11]  /*2180*/  @!P0 BRA `(.L_x_36) ;  /* 0x00000084007c8947 */ /* 0x006ff60003800000 */
.L_x_340:
[----:B-1----:R-:W-:Y:S01]  /*2190*/  IMAD.SHL.U32 R0, R19, 0x40, RZ ;  /* 0x0000004013007824 */ /* 0x002fe200078e00ff */
[----:B------:R-:W-:Y:S01]  /*21a0*/  ULDC UR6, c[0x0][0x284] ;  /* 0x0000a10000067ab9 */ /* 0x000fe20000000800 */
[----:B------:R-:W-:Y:S01]  /*21b0*/  IMAD.SHL.U32 R14, R22, 0x100, RZ ;  /* 0x00000100160e7824 */ /* 0x000fe200078e00ff */
[----:B------:R-:W-:Y:S01]  /*21c0*/  SHF.R.S32.HI R20, RZ, 0x1f, R2 ;  /* 0x0000001fff147819 */ /* 0x000fe20000011402 */
[----:B------:R-:W-:Y:S01]  /*21d0*/  ULDC.64 UR4, c[0x0][0x5d0] ;  /* 0x0001740000047ab9 */ /* 0x000fe20000000a00 */
[----:B------:R-:W-:Y:S01]  /*21e0*/  ISETP.GE.AND P0, PT, R0, UR6, PT ;  /* 0x0000000600007c0c */ /* 0x000fe2000bf06270 */
[----:B------:R-:W-:Y:S01]  /*21f0*/  IMAD.WIDE.U32 R4, R2, UR4, R10 ;  /* 0x0000000402047c25 */ /* 0x000fe2000f8e000a */
[----:B------:R-:W-:Y:S02]  /*2200*/  SHF.R.S32.HI R15, RZ, 0x1f, R14 ;  /* 0x0000001fff0f7819 */ /* 0x000fe4000001140e */
[----:B------:R-:W-:Y:S01]  /*2210*/  ISETP.GE.OR P0, PT, R14, R7, P0 ;  /* 0x000000070e00720c */ /* 0x000fe20000706670 */
[----:B------:R-:W-:Y:S01]  /*2220*/  IMAD R3, R20, UR4, RZ ;  /* 0x0000000414037c24 */ /* 0x000fe2000f8e02ff */
[----:B------:R-:W-:-:S03]  /*2230*/  IADD3 R4, P1, R14, R4, RZ ;  /* 0x000000040e047210 */ /* 0x000fc60007f3e0ff */
[----:B------:R-:W-:-:S05]  /*2240*/  IMAD R3, R2, UR5, R3 ;  /* 0x0000000502037c24 */ /* 0x000fca000f8e0203 */
[----:B------:R-:W-:-:S03]  /*2250*/  IADD3.X R5, R15, R5, R3, P1, !PT ;  /* 0x000000050f057210 */ /* 0x000fc60000ffe403 */
[----:B------:R-:W-:Y:S05]  /*2260*/  @P0 BRA `(.L_x_37) ;  /* 0x0000006000b00947 */ /* 0x000fea0003800000 */
[----:B0-----:R-:W0:Y:S01]  /*2270*/  LDC.64 R12, c[0x0][0x5c8] ;  /* 0x00017200ff0c7b82 */ /* 0x001e220000000a00 */
[----:B------:R-:W-:Y:S01]  /*2280*/  IMAD.WIDE R8, R19, 0x40, R156 ;  /* 0x0000004013087825 */ /* 0x000fe200078e029c */
[----:B------:R-:W-:Y:S01]  /*2290*/  ULDC.64 UR4, c[0x0][0x5c0] ;  /* 0x0001700000047ab9 */ /* 0x000fe20000000a00 */
[----:B------:R-:W-:Y:S02]  /*22a0*/  BSSY B0, `(.L_x_37) ;  /* 0x0000628000007945 */ /* 0x000fe40003800000 */
[----:B------:R-:W-:Y:S02]  /*22b0*/  IMAD.IADD R22, R163, 0x1, -R0 ;  /* 0x00000001a3167824 */ /* 0x000fe400078e0a00 */
[-C--:B0-----:R-:W-:Y:S02]  /*22c0*/  IMAD R3, R9, R12.reuse, RZ ;  /* 0x0000000c09037224 */ /* 0x081fe400078e02ff */
[----:B------:R-:W-:-:S04]  /*22d0*/  IMAD.WIDE.U32 R4, R8, R12, R4 ;  /* 0x0000000c08047225 */ /* 0x000fc800078e0004 */
[----:B------:R-:W-:Y:S01]  /*22e0*/  IMAD R3, R8, R13, R3 ;  /* 0x0000000d08037224 */ /* 0x000fe200078e0203 */
[----:B------:R-:W-:-:S03]  /*22f0*/  IADD3 R4, P0, R4, UR4, RZ ;  /* 0x0000000404047c10 */ /* 0x000fc6000ff1e0ff */
[----:B------:R-:W-:Y:S01]  /*2300*/  IMAD.IADD R3, R5, 0x1, R3 ;  /* 0x0000000105037824 */ /* 0x000fe200078e0203 */
[----:B------:R-:W-:-:S04]  /*2310*/  LEA R6, P1, R12, R4, 0x3 ;  /* 0x000000040c067211 */ /* 0x000fc800078218ff */
[----:B------:R-:W-:Y:S01]  /*2320*/  IADD3.X R5, R3, UR5, RZ, P0, !PT ;  /* 0x0000000503057c10 */ /* 0x000fe200087fe4ff */
[----:B------:R-:W-:Y:S01]  /*2330*/  IMAD R3, R158, -0x2, R7 ;  /* 0xfffffffe9e037824 */ /* 0x000fe200078e0207 */
[----:B-----5:R-:W-:Y:S02]  /*2340*/  ISETP.NE.AND P0, PT, R152, RZ, PT ;  /* 0x000000ff9800720c */ /* 0x020fe40003f05270 */
[----:B------:R-:W-:Y:S01]  /*2350*/  LEA.HI.X R7, R12, R5, R13, 0x3, P1 ;  /* 0x000000050c077211 */ /* 0x000fe200008f1c0d */
[----:B------:R-:W-:-:S10]  /*2360*/  IMAD.IADD R0, R3, 0x1, -R14 ;  /* 0x0000000103007824 */ /* 0x000fd400078e0a0e */
[----:B------:R-:W-:Y:S05]  /*2370*/  @!P0 BRA `(.L_x_38) ;  /* 0x0000004800608947 */ /* 0x000fea0003800000 */
[----:B------:R-:W0:Y:S01]  /*2380*/  LDC.64 R166, c[0x0][0x5b0] ;  /* 0x00016c00ffa67b82 */ /* 0x000e220000000a00 */
[----:B------:R-:W-:Y:S01]  /*2390*/  ULDC.64 UR4, c[0x0][0x5b8] ;  /* 0x00016e0000047ab9 */ /* 0x000fe20000000a00 */
[----:B------:R-:W-:Y:S01]  /*23a0*/  ISETP.GE.AND P1, PT, R22, 0x1, PT ;  /* 0x000000011600780c */ /* 0x000fe20003f26270 */
[----:B------:R-:W-:Y:S01]  /*23b0*/  IMAD.WIDE.U32 R10, R2, UR4, R10 ;  /* 0x00000004020a7c25 */ /* 0x000fe2000f8e000a */
[----:B------:R-:W-:Y:S02]  /*23c0*/  BSSY B1, `(.L_x_39) ;  /* 0x000000e000017945 */ /* 0x000fe40003800000 */
[----:B------:R-:W-:Y:S01]  /*23d0*/  ISETP.LT.OR P5, PT, R0, 0x1, !P1 ;  /* 0x000000010000780c */ /* 0x000fe20004fa1670 */
[----:B------:R-:W-:Y:S01]  /*23e0*/  IMAD R3, R20, UR4, RZ ;  /* 0x0000000414037c24 */ /* 0x000fe2000f8e02ff */
[----:B------:R-:W1:Y:S01]  /*23f0*/  LDC.64 R12, c[0x0][0x5a8] ;  /* 0x00016a00ff0c7b82 */ /* 0x000e620000000a00 */
[----:B------:R-:W-:Y:S02]  /*2400*/  IADD3 R14, P0, R14, R10, RZ ;  /* 0x0000000a0e0e7210 */ /* 0x000fe40007f1e0ff */
[----:B------:R-:W-:-:S05]  /*2410*/  IMAD R3, R2, UR5, R3 ;  /* 0x0000000502037c24 */ /* 0x000fca000f8e0203 */
[----:B------:R-:W-:Y:S01]  /*2420*/  IADD3.X R15, R15, R11, R3, P0, !PT ;  /* 0x0000000b0f0f7210 */ /* 0x000fe200007fe403 */
[-C--:B0-----:R-:W-:Y:S02]  /*2430*/  IMAD R10, R9, R166.reuse, RZ ;  /* 0x000000a6090a7224 */ /* 0x081fe400078e02ff */
[----:B------:R-:W-:-:S04]  /*2440*/  IMAD.WIDE.U32 R2, R8, R166, R14 ;  /* 0x000000a608027225 */ /* 0x000fc800078e000e */
[----:B------:R-:W-:Y:S01]  /*2450*/  IMAD R21, R8, R167, R10 ;  /* 0x000000a708157224 */ /* 0x000fe200078e020a */
[----:B-1----:R-:W-:-:S04]  /*2460*/  IADD3 R2, P0, R2, R12, RZ ;  /* 0x0000000c02027210 */ /* 0x002fc80007f1e0ff */
[----:B------:R-:W-:Y:S01]  /*2470*/  IADD3.X R3, R13, R3, R21, P0, !PT ;  /* 0x000000030d037210 */ /* 0x000fe200007fe415 */
[----:B------:R-:W-:Y:S08]  /*2480*/  @P5 BRA `(.L_x_40) ;  /* 0x0000000000045947 */ /* 0x000ff00003800000 */
[----:B------:R0:W5:Y:S02]  /*2490*/  LDG.E.U8 R164, desc[UR36][R2.64] ;  /* 0x0000002402a47981 */ /* 0x000164000c1e1100 */
.L_x_40:
[----:B------:R-:W-:Y:S05]  /*24a0*/  BSYNC B1 ;  /* 0x0000000000017941 */ /* 0x000fea0003800000 */
.L_x_39:
[----:B-----5:R-:W-:Y:S01]  /*24b0*/  LOP3.LUT R9, R164, 0xffff, RZ, 0xc0, !PT ;  /* 0x0000ffffa4097812 */ /* 0x020fe200078ec0ff */
[C---:B------:R-:W-:Y:S01]  /*24c0*/  IMAD.SHL.U32 R10, R166.reuse, 0x8, RZ ;  /* 0x00000008a60a7824 */ /* 0x040fe200078e00ff */
[----:B------:R-:W-:Y:S01]  /*24d0*/  SHF.L.U64.HI R11, R166, 0x3, R167 ;  /* 0x00000003a60b7819 */ /* 0x000fe200000102a7 */
[----:B------:R-:W-:Y:S01]  /*24e0*/  BSSY B1, `(.L_x_41) ;  /* 0x000000e000017945 */ /* 0x000fe20003800000 */
[----:B------:R-:W-:Y:S02]  /*24f0*/  PRMT R19, R9, 0x8880, RZ ;  /* 0x0000888009137816 */ /* 0x000fe400000000ff */
[----:B------:R-:W-:Y:S01]  /*2500*/  ISETP.LT.OR P2, PT, R0, 0x2, !P1 ;  /* 0x000000020000780c */ /* 0x000fe20004f41670 */
[----:B------:R-:W-:Y:S01]  /*2510*/  IMAD.WIDE.U32 R8, R8, R166, R10 ;  /* 0x000000a608087225 */ /* 0x000fe200078e000a */
[----:B------:R-:W-:-:S03]  /*2520*/  ISETP.GE.AND P0, PT, R22, 0x9, PT ;  /* 0x000000091600780c */ /* 0x000fc60003f06270 */
[----:B------:R-:W-:Y:S01]  /*2530*/  IMAD R10, R19, R152, RZ ;  /* 0x00000098130a7224 */ /* 0x000fe200078e02ff */
[----:B------:R-:W-:Y:S01]  /*2540*/  IADD3 R8, P3, P4, R14, R12, R8 ;  /* 0x0000000c0e087210 */ /* 0x000fe20007c7e008 */
[----:B------:R-:W-:Y:S02]  /*2550*/  IMAD.IADD R12, R21, 0x1, R9 ;  /* 0x00000001150c7824 */ /* 0x000fe400078e0209 */
[----:B------:R-:W-:-:S05]  /*2560*/  @!P5 IMAD R11, R24, R153, R10 ;  /* 0x00000099180bd224 */ /* 0x000fca00078e020a */
[----:B------:R1:W-:Y:S01]  /*2570*/  @!P5 STG.E.U8 desc[UR36][R4.64], R11 ;  /* 0x0000000b0400d986 */ /* 0x0003e2000c101124 */
[----:B------:R-:W-:Y:S05]  /*2580*/  @P2 BRA `(.L_x_42) ;  /* 0x00000000000c2947 */ /* 0x000fea0003800000 */
[----:B------:R-:W1:Y:S02]  /*2590*/  LDG.E.U8 R164, desc[UR36][R2.64+0x1] ;  /* 0x0000012402a47981 */ /* 0x000e64000c1e1100 */
[----:B-1----:R-:W-:-:S05]  /*25a0*/  PRMT R11, R164, 0x8880, RZ ;  /* 0x00008880a40b7816 */ /* 0x002fca00000000ff */
[----:B------:R-:W-:-:S07]  /*25b0*/  IMAD R10, R11, R152, RZ ;  /* 0x000000980b0a7224 */ /* 0x000fce00078e02ff */
.L_x_42:
[----:B------:R-:W-:Y:S05]  /*25c0*/  BSYNC B1 ;  /* 0x0000000000017941 */ /* 0x000fea0003800000 */
.L_x_41:
[C---:B------:R-:W-:Y:S01]  /*25d0*/  ISETP.LT.OR P5, PT, R0.reuse, 0x1, !P0 ;  /* 0x000000010000780c */ /* 0x040fe200047a1670 */
[----:B------:R-:W-:Y:S01]  /*25e0*/  @!P2 IMAD R25, R25, R153, R10 ;  /* 0x000000991919a224 */ /* 0x000fe200078e020a */
[----:B------:R-:W-:Y:S01]  /*25f0*/  BSSY B1, `(.L_x_43) ;  /* 0x000000a000017945 */ /* 0x000fe20003800000 */
[----:B------:R-:W-:Y:S02]  /*2600*/  IADD3.X R9, R15, R13, R12, P3, P4 ;  /* 0x0000000d0f097210 */ /* 0x000fe40001fe840c */
[C---:B------:R-:W-:Y:S01]  /*2610*/  ISETP.LT.OR P3, PT, R0.reuse, 0x2, !P0 ;  /* 0x000000020000780c */ /* 0x040fe20004761670 */
[----:B------:R2:W-:Y:S01]  /*2620*/  @!P2 STG.E.U8 desc[UR36][R4.64+0x1], R25 ;  /* 0x000001190400a986 */ /* 0x0005e2000c101124 */
[C---:B------:R-:W-:Y:S02]  /*2630*/  ISETP.LT.OR P4, PT, R0.reuse, 0x9, !P1 ;  /* 0x000000090000780c */ /* 0x040fe40004f81670 */
[----:B------:R-:W-:-:S04]  /*2640*/  ISETP.LT.OR P2, PT, R0, 0xa, !P1 ;  /* 0x0000000a0000780c */ /* 0x000fc80004f41670 */
[----:B------:R-:W-:Y:S09]  /*2650*/  @P5 BRA `(.L_x_44) ;  /* 0x00000000000c5947 */ /* 0x000ff20003800000 */
[----:B------:R-:W1:Y:S02]  /*2660*/  LDG.E.U8 R164, desc[UR36][R8.64] ;  /* 0x0000002408a47981 */ /* 0x000e64000c1e1100 */
[----:B-1----:R-:W-:-:S05]  /*2670*/  PRMT R11, R164, 0x8880, RZ ;  /* 0x00008880a40b7816 */ /* 0x002fca00000000ff */
[----:B------:R-:W-:-:S07]  /*2680*/  IMAD R10, R11, R152, RZ ;  /* 0x000000980b0a7224 */ /* 0x000fce00078e02ff */
.L_x_44:
[----:B------:R-:W-:Y:S05]  /*2690*/  BSYNC B1 ;  /* 0x0000000000017941 */ /* 0x000fea0003800000 */
.L_x_43:
[----:B-1----:R-:W-:Y:S01]  /*26a0*/  @!P5 IMAD R11, R26, R153, R10 ;  /* 0x000000991a0bd224 */ /* 0x002fe200078e020a */
[----:B------:R-:W-:Y:S04]  /*26b0*/  BSSY B1, `(.L_x_45) ;  /* 0x0000006000017945 */ /* 0x000fe80003800000 */
[----:B------:R1:W-:Y:S01]  /*26c0*/  @!P5 STG.E.U8 desc[UR36][R6.64], R11 ;  /* 0x0000000b0600d986 */ /* 0x0003e2000c101124 */
[----:B------:R-:W-:Y:S05]  /*26d0*/  @P3 BRA `(.L_x_46) ;  /* 0x00000000000c3947 */ /* 0x000fea0003800000 */
[----:B------:R-:W1:Y:S02]  /*26e0*/  LDG.E.U8 R164, desc[UR36][R8.64+0x1] ;  /* 0x0000012408a47981 */ /* 0x000e64000c1e1100 */
[----:B-1----:R-:W-:-:S05]  /*26f0*/  PRMT R11, R164, 0x8880, RZ ;  /* 0x00008880a40b7816 */ /* 0x002fca00000000ff */
[----:B------:R-:W-:-:S07]  /*2700*/  IMAD R10, R11, R152, RZ ;  /* 0x000000980b0a7224 */ /* 0x000fce00078e02ff */
.L_x_46:
[----:B------:R-:W-:Y:S05]  /*2710*/  BSYNC B1 ;  /* 0x0000000000017941 */ /* 0x000fea0003800000 */
.L_x_45:
[----:B------:R-:W-:Y:S01]  /*2720*/  @!P3 IMAD R27, R27, R153, R10 ;  /* 0x000000991b1bb224 */ /* 0x000fe200078e020a */
[----:B------:R-:W-:Y:S04]  /*2730*/  BSSY B1, `(.L_x_47) ;  /* 0x0000006000017945 */ /* 0x000fe80003800000 */
[----:B------:R3:W-:Y:S01]  /*2740*/  @!P3 STG.E.U8 desc[UR36][R6.64+0x1], R27 ;  /* 0x0000011b0600b986 */ /* 0x0007e2000c101124 */
[----:B------:R-:W-:Y:S05]  /*2750*/  @P4 BRA `(.L_x_48) ;  /* 0x00000000000c4947 */ /* 0x000fea0003800000 */
[----:B------:R-:W1:Y:S02]  /*2760*/  LDG.E.U8 R164, desc[UR36][R2.64+0x8] ;  /* 0x0000082402a47981 */ /* 0x000e64000c1e1100 */
[----:B-1----:R-:W-:-:S05]  /*2770*/  PRMT R11, R164, 0x8880, RZ ;  /* 0x00008880a40b7816 */ /* 0x002fca00000000ff */
[----:B------:R-:W-:-:S07]  /*2780*/  IMAD R10, R11, R152, RZ ;  /* 0x000000980b0a7224 */ /* 0x000fce00078e02ff */
.L_x_48:
[----:B------:R-:W-:Y:S05]  /*2790*/  BSYNC B1 ;  /* 0x0000000000017941 */ /* 0x000fea0003800000 */
.L_x_47:
[----:B-1----:R-:W-:Y:S01]  /*27a0*/  @!P4 IMAD R11, R28, R153, R10 ;  /* 0x000000991c0bc224 */ /* 0x002fe200078e020a */
[----:B------:R-:W-:Y:S04]  /*27b0*/  BSSY B1, `(.L_x_49) ;  /* 0x0000006000017945 */ /* 0x000fe80003800000 */
[----:B------:R1:W-:Y:S01]  /*27c0*/  @!P4 STG.E.U8 desc[UR36][R4.64+0x8], R11 ;  /* 0x0000080b0400c986 */ /* 0x0003e2000c101124 */
[----:B------:R-:W-:Y:S05]  /*27d0*/  @P2 BRA `(.L_x_50) ;  /* 0x00000000000c2947 */ /* 0x000fea0003800000 */
[----:B------:R-:W1:Y:S02]  /*27e0*/  LDG.E.U8 R164, desc[UR36][R2.64+0x9] ;  /* 0x0000092402a47981 */ /* 0x000e64000c1e1100 */
[----:B-1----:R-:W-:-:S05]  /*27f0*/  PRMT R11, R164, 0x8880, RZ ;  /* 0x00008880a40b7816 */ /* 0x002fca00000000ff */
[----:B------:R-:W-:-:S07]  /*2800*/  IMAD R10, R11, R152, RZ ;  /* 0x000000980b0a7224 */ /* 0x000fce00078e02ff */
.L_x_50:
[----:B------:R-:W-:Y:S05]  /*2810*/  BSYNC B1 ;  /* 0x0000000000017941 */ /* 0x000fea0003800000 */
.L_x_49:
[C---:B------:R-:W-:Y:S01]  /*2820*/  ISETP.LT.OR P4, PT, R0.reuse, 0x9, !P0 ;  /* 0x000000090000780c */ /* 0x040fe20004781670 */
[----:B------:R-:W-:Y:S01]  /*2830*/  @!P2 IMAD R29, R29, R153, R10 ;  /* 0x000000991d1da224 */ /* 0x000fe200078e020a */
[----:B------:R-:W-:Y:S01]  /*2840*/  BSSY B1, `(.L_x_51) ;  /* 0x0000009000017945 */ /* 0x000fe20003800000 */
[C---:B------:R-:W-:Y:S02]  /*2850*/  ISETP.LT.OR P3, PT, R0.reuse, 0xa, !P0 ;  /* 0x0000000a0000780c */ /* 0x040fe40004761670 */
[C---:B------:R-:W-:Y:S01]  /*2860*/  ISETP.LT.OR P5, PT, R0.reuse, 0x11, !P1 ;  /* 0x000000110000780c */ /* 0x040fe20004fa1670 */
[----:B------:R4:W-:Y:S01]  /*2870*/  @!P2 STG.E.U8 desc[UR36][R4.64+0x9], R29 ;  /* 0x0000091d0400a986 */ /* 0x0009e2000c101124 */
[----:B------:R-:W-:-:S06]  /*2880*/  ISETP.LT.OR P2, PT, R0, 0x12, !P1 ;  /* 0x000000120000780c */ /* 0x000fcc0004f41670 */
[----:B------:R-:W-:Y:S07]  /*2890*/  @P4 BRA `(.L_x_52) ;  /* 0x00000000000c4947 */ /* 0x000fee0003800000 */
[----:B------:R-:W1:Y:S02]  /*28a0*/  LDG.E.U8 R164, desc[UR36][R8.64+0x8] ;  /* 0x0000082408a47981 */ /* 0x000e64000c1e1100 */
[----:B-1----:R-:W-:-:S05]  /*28b0*/  PRMT R11, R164, 0x8880, RZ ;  /* 0x00008880a40b7816 */ /* 0x002fca00000000ff */
[----:B------:R-:W-:-:S07]  /*28c0*/  IMAD R10, R11, R152, RZ ;  /* 0x000000980b0a7224 */ /* 0x000fce00078e02ff */
.L_x_52:
[----:B------:R-:W-:Y:S05]  /*28d0*/  BSYNC B1 ;  /* 0x0000000000017941 */ /* 0x000fea0003800000 */
.L_x_51:
[----:B-1----:R-:W-:Y:S01]  /*28e0*/  @!P4 IMAD R11, R30, R153, R10 ;  /* 0x000000991e0bc224 */ /* 0x002fe200078e020a */
[----:B------:R-:W-:Y:S04]  /*28f0*/  BSSY B1, `(.L_x_53) ;  /* 0x0000006000017945 */ /* 0x000fe80003800000 */
[----:B------:R1:W-:Y:S01]  /*2900*/  @!P4 STG.E.U8 desc[UR36][R6.64+0x8], R11 ;  /* 0x0000080b0600c986 */ /* 0x0003e2000c101124 */
[----:B------:R-:W-:Y:S05]  /*2910*/  @P3 BRA `(.L_x_54) ;  /* 0x00000000000c3947 */ /* 0x000fea0003800000 */
[----:B------:R-:W1:Y:S02]  /*2920*/  LDG.E.U8 R164, desc[UR36][R8.64+0x9] ;  /* 0x0000092408a47981 */ /* 0x000e64000c1e1100 */
[----:B-1----:R-:W-:-:S05]  /*2930*/  PRMT R11, R164, 0x8880, RZ ;  /* 0x00008880a40b7816 */ /* 0x002fca00000000ff */
[----:B------:R-:W-:-:S07]  /*2940*/  IMAD R10, R11, R152, RZ ;  /* 0x000000980b0a7224 */ /* 0x000fce00078e02ff */
.L_x_54:
[----:B------:R-:W-:Y:S05]  /*2950*/  BSYNC B1 ;  /* 0x0000000000017941 */ /* 0x000fea0003800000 */
.L_x_53:
[----:B------:R-:W-:Y:S01]  /*2960*/  @!P3 IMAD R31, R31, R153, R10 ;  /* 0x000000991f1fb224 */ /* 0x000fe200078e020a */
[----:B------:R-:W-:Y:S04]  /*2970*/  BSSY B1, `(.L_x_55) ;  /* 0x0000006000017945 */ /* 0x000fe80003800000 */
[----:B------:R0:W-:Y:S01]  /*2980*/  @!P3 STG.E.U8 desc[UR36][R6.64+0x9], R31 ;  /* 0x0000091f0600b986 */ /* 0x0001e2000c101124 */
[----:B------:R-:W-:Y:S05]  /*2990*/  @P5 BRA `(.L_x_56) ;  /* 0x00000000000c5947 */ /* 0x000fea0003800000 */
[----:B------:R-:W1:Y:S02]  /*29a0*/  LDG.E.U8 R164, desc[UR36][R2.64+0x10] ;  /* 0x0000102402a47981 */ /* 0x000e64000c1e1100 */
[----:B-1----:R-:W-:-:S05]  /*29b0*/  PRMT R11, R164, 0x8880, RZ ;  /* 0x00008880a40b7816 */ /* 0x002fca00000000ff */
[----:B------:R-:W-:-:S07]  /*29c0*/  IMAD R10, R11, R152, RZ ;  /* 0x000000980b0a7224 */ /* 0x000fce00078e02ff */
.L_x_56:
[----:B------:R-:W-:Y:S05]  /*29d0*/  BSYNC B1 ;  /* 0x0000000000017941 */ /* 0x000fea0003800000 */
.L_x_55:
[----:B-1----:R-:W-:Y:S01]  /*29e0*/  @!P5 IMAD R11, R32, R153, R10 ;  /* 0x00000099200bd224 */ /* 0x002fe200078e020a */
[----:B------:R-:W-:Y:S04]  /*29f0*/  BSSY B1, `(.L_x_57) ;  /* 0x0000006000017945 */ /* 0x000fe80003800000 */
[----:B------:R1:W-:Y:S01]  /*2a00*/  @!P5 STG.E.U8 desc[UR36][R4.64+0x10], R11 ;  /* 0x0000100b0400d986 */ /* 0x0003e2000c101124 */
[----:B------:R-:W-:Y:S05]  /*2a10*/  @P2 BRA `(.L_x_58) ;  /* 0x00000000000c2947 */ /* 0x000fea0003800000 */
[----:B------:R-:W1:Y:S02]  /*2a20*/  LDG.E.U8 R164, desc[UR36][R2.64+0x11] ;  /* 0x0000112402a47981 */ /* 0x000e64000c1e1100 */
[----:B-1----:R-:W-:-:S05]  /*2a30*/  PRMT R11, R164, 0x8880, RZ ;  /* 0x00008880a40b7816 */ /* 0x002fca00000000ff */
[----:B------:R-:W-:-:S07]  /*2a40*/  IMAD R10, R11, R152, RZ ;  /* 0x000000980b0a7224 */ /* 0x000fce00078e02ff */
.L_x_58:
[----:B------:R-:W-:Y:S05]  /*2a50*/  BSYNC B1 ;  /* 0x0000000000017941 */ /* 0x000fea0003800000 */
.L_x_57:
        /* <DEDUP_REMOVED lines=11> */
.L_x_60:
[----:B------:R-:W-:Y:S05]  /*2b10*/  BSYNC B1 ;  /* 0x0000000000017941 */ /* 0x000fea0003800000 */
.L_x_59:
[----:B-1----:R-:W-:Y:S01]  /*2b20*/  @!P4 IMAD R11, R34, R153, R10 ;  /* 0x00000099220bc224 */ /* 0x002fe200078e020a */
[----:B------:R-:W-:Y:S04]  /*2b30*/  BSSY B1, `(.L_x_61) ;  /* 0x0000006000017945 */ /* 0x000fe80003800000 */
[----:B------:R1:W-:Y:S01]  /*2b40*/  @!P4 STG.E.U8 desc[UR36][R6.64+0x10], R11 ;  /* 0x0000100b0600c986 */ /* 0x0003e2000c101124 */
[----:B------:R-:W-:Y:S05]  /*2b50*/  @P3 BRA `(.L_x_62) ;  /* 0x00000000000c3947 */ /* 0x000fea0003800000 */
[----:B------:R-:W1:Y:S02]  /*2b60*/  LDG.E.U8 R164, desc[UR36][R8.64+0x11] ;  /* 0x0000112408a47981 */ /* 0x000e64000c1e1100 */
[----:B-1----:R-:W-:-:S05]  /*2b70*/  PRMT R11, R164, 0x8880, RZ ;  /* 0x00008880a40b7816 */ /* 0x002fca00000000ff */
[----:B------:R-:W-:-:S07]  /*2b80*/  IMAD R10, R11, R152, RZ ;  /* 0x000000980b0a7224 */ /* 0x000fce00078e02ff */
.L_x_62:
[----:B------:R-:W-:Y:S05]  /*2b90*/  BSYNC B1 ;  /* 0x0000000000017941 */ /* 0x000fea0003800000 */
.L_x_61:
[----:B------:R-:W-:Y:S01]  /*2ba0*/  @!P3 IMAD R35, R35, R153, R10 ;  /* 0x000000992323b224 */ /* 0x000fe200078e020a */
[----:B------:R-:W-:Y:S04]  /*2bb0*/  BSSY B1, `(.L_x_63) ;  /* 0x0000006000017945 */ /* 0x000fe80003800000 */
[----:B------:R0:W-:Y:S01]  /*2bc0*/  @!P3 STG.E.U8 desc[UR36][R6.64+0x11], R35 ;  /* 0x000011230600b986 */ /* 0x0001e2000c101124 */
[----:B------:R-:W-:Y:S05]  /*2bd0*/  @P5 BRA `(.L_x_64) ;  /* 0x00000000000c5947 */ /* 0x000fea0003800000 */
[----:B------:R-:W1:Y:S02]  /*2be0*/  LDG.E.U8 R164, desc[UR36][R2.64+0x18] ;  /* 0x0000182402a47981 */ /* 0x000e64000c1e1100 */
[----:B-1----:R-:W-:-:S05]  /*2bf0*/  PRMT R11, R164, 0x8880, RZ ;  /* 0x00008880a40b7816 */ /* 0x002fca00000000ff */
[----:B------:R-:W-:-:S07]  /*2c00*/  IMAD R10, R11, R152, RZ ;  /* 0x000000980b0a7224 */ /* 0x000fce00078e02ff */
.L_x_64:
[----:B------:R-:W-:Y:S05]  /*2c10*/  BSYNC B1 ;  /* 0x0000000000017941 */ /* 0x000fea0003800000 */
.L_x_63:
[----:B-1----:R-:W-:Y:S01]  /*2c20*/  @!P5 IMAD R11, R36, R153, R10 ;  /* 0x00000099240bd224 */ /* 0x002fe200078e020a */
[----:B------:R-:W-:Y:S04]  /*2c30*/  BSSY B1, `(.L_x_65) ;  /* 0x0000006000017945 */ /* 0x000fe80003800000 */
[----:B------:R1:W-:Y:S01]  /*2c40*/  @!P5 STG.E.U8 desc[UR36][R4.64+0x18], R11 ;  /* 0x0000180b0400d986 */ /* 0x0003e2000c101124 */
[----:B------:R-:W-:Y:S05]  /*2c50*/  @P2 BRA `(.L_x_66) ;  /* 0x00000000000c2947 */ /* 0x000fea0003800000 */
[----:B------:R-:W1:Y:S02]  /*2c60*/  LDG.E.U8 R164, desc[UR36][R2.64+0x19] ;  /* 0x0000192402a47981 */ /* 0x000e64000c1e1100 */
[----:B-1----:R-:W-:-:S05]  /*2c70*/  PRMT R11, R164, 0x8880, RZ ;  /* 0x00008880a40b7816 */ /* 0x002fca00000000ff */
[----:B------:R-:W-:-:S07]  /*2c80*/  IMAD R10, R11, R152, RZ ;  /* 0x000000980b0a7224 */ /* 0x000fce00078e02ff */
.L_x_66:
[----:B------:R-:W-:Y:S05]  /*2c90*/  BSYNC B1 ;  /* 0x0000000000017941 */ /* 0x000fea0003800000 */
.L_x_65:
        /* <DEDUP_REMOVED lines=11> */
.L_x_68:
[----:B------:R-:W-:Y:S05]  /*2d50*/  BSYNC B1 ;  /* 0x0000000000017941 */ /* 0x000fea0003800000 */
.L_x_67:
[----:B-1----:R-:W-:Y:S01]  /*2d60*/  @!P4 IMAD R11, R38, R153, R10 ;  /* 0x00000099260bc224 */ /* 0x002fe200078e020a */
[----:B------:R-:W-:Y:S04]  /*2d70*/  BSSY B1, `(.L_x_69) ;  /* 0x0000006000017945 */ /* 0x000fe80003800000 */
[----:B------:R1:W-:Y:S01]  /*2d80*/  @!P4 STG.E.U8 desc[UR36][R6.64+0x18], R11 ;  /* 0x0000180b0600c986 */ /* 0x0003e2000c101124 */
[----:B------:R-:W-:Y:S05]  /*2d90*/  @P3 BRA `(.L_x_70) ;  /* 0x00000000000c3947 */ /* 0x000fea0003800000 */
[----:B------:R-:W1:Y:S02]  /*2da0*/  LDG.E.U8 R164, desc[UR36][R8.64+0x19] ;  /* 0x0000192408a47981 */ /* 0x000e64000c1e1100 */
[----:B-1----:R-:W-:-:S05]  /*2db0*/  PRMT R11, R164, 0x8880, RZ ;  /* 0x00008880a40b7816 */ /* 0x002fca00000000ff */
[----:B------:R-:W-:-:S07]  /*2dc0*/  IMAD R10, R11, R152, RZ ;  /* 0x000000980b0a7224 */ /* 0x000fce00078e02ff */
.L_x_70:
[----:B------:R-:W-:Y:S05]  /*2dd0*/  BSYNC B1 ;  /* 0x0000000000017941 */ /* 0x000fea0003800000 */
.L_x_69:
[----:B------:R-:W-:Y:S01]  /*2de0*/  @!P3 IMAD R39, R39, R153, R10 ;  /* 0x000000992727b224 */ /* 0x000fe200078e020a */
[----:B------:R-:W-:Y:S04]  /*2df0*/  BSSY B1, `(.L_x_71) ;  /* 0x0000006000017945 */ /* 0x000fe80003800000 */
[----:B------:R0:W-:Y:S01]  /*2e00*/  @!P3 STG.E.U8 desc[UR36][R6.64+0x19], R39 ;  /* 0x000019270600b986 */ /* 0x0001e2000c101124 */
[----:B------:R-:W-:Y:S05]  /*2e10*/  @P5 BRA `(.L_x_72) ;  /* 0x00000000000c5947 */ /* 0x000fea0003800000 */
[----:B------:R-:W1:Y:S02]  /*2e20*/  LDG.E.U8 R164, desc[UR36][R2.64+0x20] ;  /* 0x0000202402a47981 */ /* 0x000e64000c1e1100 */
[----:B-1----:R-:W-:-:S05]  /*2e30*/  PRMT R11, R164, 0x8880, RZ ;  /* 0x00008880a40b7816 */ /* 0x002fca00000000ff */
[----:B------:R-:W-:-:S07]  /*2e40*/  IMAD R10, R11, R152, RZ ;  /* 0x000000980b0a7224 */ /* 0x000fce00078e02ff */
.L_x_72:
[----:B------:R-:W-:Y:S05]  /*2e50*/  BSYNC B1 ;  /* 0x0000000000017941 */ /* 0x000fea0003800000 */
.L_x_71:
[----:B-1----:R-:W-:Y:S01]  /*2e60*/  @!P5 IMAD R11, R40, R153, R10 ;  /* 0x00000099280bd224 */ /* 0x002fe200078e020a */
[----:B------:R-:W-:Y:S04]  /*2e70*/  BSSY B1, `(.L_x_73) ;  /* 0x0000006000017945 */ /* 0x000fe80003800000 */
[----:B------:R1:W-:Y:S01]  /*2e80*/  @!P5 STG.E.U8 desc[UR36][R4.64+0x20], R11 ;  /* 0x0000200b0400d986 */ /* 0x0003e2000c101124 */
[----:B------:R-:W-:Y:S05]  /*2e90*/  @P2 BRA `(.L_x_74) ;  /* 0x00000000000c2947 */ /* 0x000fea0003800000 */
[----:B------:R-:W1:Y:S02]  /*2ea0*/  LDG.E.U8 R164, desc[UR36][R2.64+0x21] ;  /* 0x0000212402a47981 */ /* 0x000e64000c1e1100 */
[----:B-1----:R-:W-:-:S05]  /*2eb0*/  PRMT R11, R164, 0x8880, RZ ;  /* 0x00008880a40b7816 */ /* 0x002fca00000000ff */
[----:B------:R-:W-:-:S07]  /*2ec0*/  IMAD R10, R11, R152, RZ ;  /* 0x000000980b0a7224 */ /* 0x000fce00078e02ff */
.L_x_74:
[----:B------:R-:W-:Y:S05]  /*2ed0*/  BSYNC B1 ;  /* 0x0000000000017941 */ /* 0x000fea0003800000 */
.L_x_73:
        /* <DEDUP_REMOVED lines=11> */
.L_x_76:
[----:B------:R-:W-:Y:S05]  /*2f90*/  BSYNC B1 ;  /* 0x0000000000017941 */ /* 0x000fea0003800000 */
.L_x_75:
[----:B-1----:R-:W-:Y:S01]  /*2fa0*/  @!P4 IMAD R11, R42, R153, R10 ;  /* 0x000000992a0bc224 */ /* 0x002fe200078e020a */
[----:B------:R-:W-:Y:S04]  /*2fb0*/  BSSY B1, `(.L_x_77) ;  /* 0x0000006000017945 */ /* 0x000fe80003800000 */
[----:B------:R1:W-:Y:S01]  /*2fc0*/  @!P4 STG.E.U8 desc[UR36][R6.64+0x20], R11 ;  /* 0x0000200b0600c986 */ /* 0x0003e2000c101124 */
[----:B------:R-:W-:Y:S05]  /*2fd0*/  @P3 BRA `(.L_x_78) ;  /* 0x00000000000c3947 */ /* 0x000fea0003800000 */
[----:B------:R-:W1:Y:S02]  /*2fe0*/  LDG.E.U8 R164, desc[UR36][R8.64+0x21] ;  /* 0x0000212408a47981 */ /* 0x000e64000c1e1100 */
[----:B-1----:R-:W-:-:S05]  /*2ff0*/  PRMT R11, R164, 0x8880, RZ ;  /* 0x00008880a40b7816 */ /* 0x002fca00000000ff */
[----:B------:R-:W-:-:S07]  /*3000*/  IMAD R10, R11, R152, RZ ;  /* 0x000000980b0a7224 */ /* 0x000fce00078e02ff */
.L_x_78:
[----:B------:R-:W-:Y:S05]  /*3010*/  BSYNC B1 ;  /* 0x0000000000017941 */ /* 0x000fea0003800000 */
.L_x_77:
[----:B------:R-:W-:Y:S01]  /*3020*/  @!P3 IMAD R43, R43, R153, R10 ;  /* 0x000000992b2bb224 */ /* 0x000fe200078e020a */
[----:B------:R-:W-:Y:S04]  /*3030*/  BSSY B1, `(.L_x_79) ;  /* 0x0000006000017945 */ /* 0x000fe80003800000 */
[----:B------:R0:W-:Y:S01]  /*3040*/  @!P3 STG.E.U8 desc[UR36][R6.64+0x21], R43 ;  /* 0x0000212b0600b986 */ /* 0x0001e2000c101124 */
[----:B------:R-:W-:Y:S05]  /*3050*/  @P5 BRA `(.L_x_80) ;  /* 0x00000000000c5947 */ /* 0x000fea0003800000 */
[----:B------:R-:W1:Y:S02]  /*3060*/  LDG.E.U8 R164, desc[UR36][R2.64+0x28] ;  /* 0x0000282402a47981 */ /* 0x000e64000c1e1100 */
[----:B-1----:R-:W-:-:S05]  /*3070*/  PRMT R11, R164, 0x8880, RZ ;  /* 0x00008880a40b7816 */ /* 0x002fca00000000ff */
[----:B------:R-:W-:-:S07]  /*3080*/  IMAD R10, R11, R152, RZ ;  /* 0x000000980b0a7224 */ /* 0x000fce00078e02ff */
.L_x_80:
[----:B------:R-:W-:Y:S05]  /*3090*/  BSYNC B1 ;  /* 0x0000000000017941 */ /* 0x000fea0003800000 */
.L_x_79:
[----:B-1----:R-:W-:Y:S01]  /*30a0*/  @!P5 IMAD R11, R44, R153, R10 ;  /* 0x000000992c0bd224 */ /* 0x002fe200078e020a */
[----:B------:R-:W-:Y:S04]  /*30b0*/  BSSY B1, `(.L_x_81) ;  /* 0x0000006000017945 */ /* 0x000fe80003800000 */
[----:B------:R1:W-:Y:S01]  /*30c0*/  @!P5 STG.E.U8 desc[UR36][R4.64+0x28], R11 ;  /* 0x0000280b0400d986 */ /* 0x0003e2000c101124 */
[----:B------:R-:W-:Y:S05]  /*30d0*/  @P2 BRA `(.L_x_82) ;  /* 0x00000000000c2947 */ /* 0x000fea0003800000 */
[----:B------:R-:W1:Y:S02]  /*30e0*/  LDG.E.U8 R164, desc[UR36][R2.64+0x29] ;  /* 0x0000292402a47981 */ /* 0x000e64000c1e1100 */
[----:B-1----:R-:W-:-:S05]  /*30f0*/  PRMT R11, R164, 0x8880, RZ ;  /* 0x00008880a40b7816 */ /* 0x002fca00000000ff */
[----:B------:R-:W-:-:S07]  /*3100*/  IMAD R10, R11, R152, RZ ;  /* 0x000000980b0a7224 */ /* 0x000fce00078e02ff */
.L_x_82:
[----:B------:R-:W-:Y:S05]  /*3110*/  BSYNC B1 ;  /* 0x0000000000017941 */ /* 0x000fea0003800000 */
.L_x_81:
        /* <DEDUP_REMOVED lines=11> */
.L_x_84:
[----:B------:R-:W-:Y:S05]  /*31d0*/  BSYNC B1 ;  /* 0x0000000000017941 */ /* 0x000fea0003800000 */
.L_x_83:
[----:B-1----:R-:W-:Y:S01]  /*31e0*/  @!P4 IMAD R11, R46, R153, R10 ;  /* 0x000000992e0bc224 */ /* 0x002fe200078e020a */
[----:B------:R-:W-:Y:S04]  /*31f0*/  BSSY B1, `(.L_x_85) ;  /* 0x0000006000017945 */ /* 0x000fe80003800000 */
[----:B------:R1:W-:Y:S01]  /*3200*/  @!P4 STG.E.U8 desc[UR36][R6.64+0x28], R11 ;  /* 0x0000280b0600c986 */ /* 0x0003e2000c101124 */
[----:B------:R-:W-:Y:S05]  /*3210*/  @P3 BRA `(.L_x_86) ;  /* 0x00000000000c3947 */ /* 0x000fea0003800000 */
[----:B------:R-:W1:Y:S02]  /*3220*/  LDG.E.U8 R164, desc[UR36][R8.64+0x29] ;  /* 0x0000292408a47981 */ /* 0x000e64000c1e1100 */
[----:B-1----:R-:W-:-:S05]  /*3230*/  PRMT R11, R164, 0x8880, RZ ;  /* 0x00008880a40b7816 */ /* 0x002fca00000000ff */
[----:B------:R-:W-:-:S07]  /*3240*/  IMAD R10, R11, R152, RZ ;  /* 0x000000980b0a7224 */ /* 0x000fce00078e02ff */
.L_x_86:
[----:B------:R-:W-:Y:S05]  /*3250*/  BSYNC B1 ;  /* 0x0000000000017941 */ /* 0x000fea0003800000 */
.L_x_85:
[----:B------:R-:W-:Y:S01]  /*3260*/  @!P3 IMAD R47, R47, R153, R10 ;  /* 0x000000992f2fb224 */ /* 0x000fe200078e020a */
[----:B------:R-:W-:Y:S04]  /*3270*/  BSSY B1, `(.L_x_87) ;  /* 0x0000006000017945 */ /* 0x000fe80003800000 */
[----:B------:R0:W-:Y:S01]  /*3280*/  @!P3 STG.E.U8 desc[UR36][R6.64+0x29], R47 ;  /* 0x0000292f0600b986 */ /* 0x0001e2000c101124 */
[----:B------:R-:W-:Y:S05]  /*3290*/  @P5 BRA `(.L_x_88) ;  /* 0x00000000000c5947 */ /* 0x000fea0003800000 */
[----:B------:R-:W1:Y:S02]  /*32a0*/  LDG.E.U8 R164, desc[UR36][R2.64+0x30] ;  /* 0x0000302402a47981 */ /* 0x000e64000c1e1100 */
[----:B-1----:R-:W-:-:S05]  /*32b0*/  PRMT R11, R164, 0x8880, RZ ;  /* 0x00008880a40b7816 */ /* 0x002fca00000000ff */
[----:B------:R-:W-:-:S07]  /*32c0*/  IMAD R10, R11, R152, RZ ;  /* 0x000000980b0a7224 */ /* 0x000fce00078e02ff */
.L_x_88:
[----:B------:R-:W-:Y:S05]  /*32d0*/  BSYNC B1 ;  /* 0x0000000000017941 */ /* 0x000fea0003800000 */
.L_x_87:
[----:B-1----:R-:W-:Y:S01]  /*32e0*/  @!P5 IMAD R11, R48, R153, R10 ;  /* 0x00000099300bd224 */ /* 0x002fe200078e020a */
[----:B------:R-:W-:Y:S04]  /*32f0*/  BSSY B1, `(.L_x_89) ;  /* 0x0000006000017945 */ /* 0x000fe80003800000 */
[----:B------:R1:W-:Y:S01]  /*3300*/  @!P5 STG.E.U8 desc[UR36][R4.64+0x30], R11 ;  /* 0x0000300b0400d986 */ /* 0x0003e2000c101124 */
[----:B------:R-:W-:Y:S05]  /*3310*/  @P2 BRA `(.L_x_90) ;  /* 0x00000000000c2947 */ /* 0x000fea0003800000 */
[----:B------:R-:W1:Y:S02]  /*3320*/  LDG.E.U8 R164, desc[UR36][R2.64+0x31] ;  /* 0x0000312402a47981 */ /* 0x000e64000c1e1100 */
[----:B-1----:R-:W-:-:S05]  /*3330*/  PRMT R11, R164, 0x8880, RZ ;  /* 0x00008880a40b7816 */ /* 0x002fca00000000ff */
[----:B------:R-:W-:-:S07]  /*3340*/  IMAD R10, R11, R152, RZ ;  /* 0x000000980b0a7224 */ /* 0x000fce00078e02ff */
.L_x_90:
[----:B------:R-:W-:Y:S05]  /*3350*/  BSYNC B1 ;  /* 0x0000000000017941 */ /* 0x000fea0003800000 */
.L_x_89:
        /* <DEDUP_REMOVED lines=11> */
.L_x_92:
[----:B------:R-:W-:Y:S05]  /*3410*/  BSYNC B1 ;  /* 0x0000000000017941 */ /* 0x000fea0003800000 */
.L_x_91:
[----:B-1----:R-:W-:Y:S01]  /*3420*/  @!P4 IMAD R11, R50, R153, R10 ;  /* 0x00000099320bc224 */ /* 0x002fe200078e020a */
[----:B------:R-:W-:Y:S04]  /*3430*/  BSSY B1, `(.L_x_93) ;  /* 0x0000006000017945 */ /* 0x000fe80003800000 */
[----:B------:R1:W-:Y:S01]  /*3440*/  @!P4 STG.E.U8 desc[UR36][R6.64+0x30], R11 ;  /* 0x0000300b0600c986 */ /* 0x0003e2000c101124 */
[----:B------:R-:W-:Y:S05]  /*3450*/  @P3 BRA `(.L_x_94) ;  /* 0x00000000000c3947 */ /* 0x000fea0003800000 */
[----:B------:R-:W1:Y:S02]  /*3460*/  LDG.E.U8 R164, desc[UR36][R8.64+0x31] ;  /* 0x0000312408a47981 */ /* 0x000e64000c1e1100 */
[----:B-1----:R-:W-:-:S05]  /*3470*/  PRMT R11, R164, 0x8880, RZ ;  /* 0x00008880a40b7816 */ /* 0x002fca00000000ff */
[----:B------:R-:W-:-:S07]  /*3480*/  IMAD R10, R11, R152, RZ ;  /* 0x000000980b0a7224 */ /* 0x000fce00078e02ff */
.L_x_94:
[----:B------:R-:W-:Y:S05]  /*3490*/  BSYNC B1 ;  /* 0x0000000000017941 */ /* 0x000fea0003800000 */
.L_x_93:
[----:B------:R-:W-:Y:S01]  /*34a0*/  @!P3 IMAD R51, R51, R153, R10 ;  /* 0x000000993333b224 */ /* 0x000fe200078e020a */
[----:B------:R-:W-:Y:S04]  /*34b0*/  BSSY B1, `(.L_x_95) ;  /* 0x0000006000017945 */ /* 0x000fe80003800000 */
[----:B------:R0:W-:Y:S01]  /*34c0*/  @!P3 STG.E.U8 desc[UR36][R6.64+0x31], R51 ;  /* 0x000031330600b986 */ /* 0x0001e2000c101124 */
[----:B------:R-:W-:Y:S05]  /*34d0*/  @P5 BRA `(.L_x_96) ;  /* 0x00000000000c5947 */ /* 0x000fea0003800000 */
[----:B------:R-:W1:Y:S02]  /*34e0*/  LDG.E.U8 R164, desc[UR36][R2.64+0x38] ;  /* 0x0000382402a47981 */ /* 0x000e64000c1e1100 */
[----:B-1----:R-:W-:-:S05]  /*34f0*/  PRMT R11, R164, 0x8880, RZ ;  /* 0x00008880a40b7816 */ /* 0x002fca00000000ff */
[----:B------:R-:W-:-:S07]  /*3500*/  IMAD R10, R11, R152, RZ ;  /* 0x000000980b0a7224 */ /* 0x000fce00078e02ff */
.L_x_96:
[----:B------:R-:W-:Y:S05]  /*3510*/  BSYNC B1 ;  /* 0x0000000000017941 */ /* 0x000fea0003800000 */
.L_x_95:
[----:B-1----:R-:W-:Y:S01]  /*3520*/  @!P5 IMAD R11, R52, R153, R10 ;  /* 0x00000099340bd224 */ /* 0x002fe200078e020a */
[----:B------:R-:W-:Y:S04]  /*3530*/  BSSY B1, `(.L_x_97) ;  /* 0x0000006000017945 */ /* 0x000fe80003800000 */
[----:B------:R1:W-:Y:S01]  /*3540*/  @!P5 STG.E.U8 desc[UR36][R4.64+0x38], R11 ;  /* 0x0000380b0400d986 */ /* 0x0003e2000c101124 */
[----:B------:R-:W-:Y:S05]  /*3550*/  @P2 BRA `(.L_x_98) ;  /* 0x00000000000c2947 */ /* 0x000fea0003800000 */
[----:B------:R-:W1:Y:S02]  /*3560*/  LDG.E.U8 R164, desc[UR36][R2.64+0x39] ;  /* 0x0000392402a47981 */ /* 0x000e64000c1e1100 */
[----:B-1----:R-:W-:-:S05]  /*3570*/  PRMT R11, R164, 0x8880, RZ ;  /* 0x00008880a40b7816 */ /* 0x002fca00000000ff */
[----:B------:R-:W-:-:S07]  /*3580*/  IMAD R10, R11, R152, RZ ;  /* 0x000000980b0a7224 */ /* 0x000fce00078e02ff */
.L_x_98:
[----:B------:R-:W-:Y:S05]  /*3590*/  BSYNC B1 ;  /* 0x0000000000017941 */ /* 0x000fea0003800000 */
.L_x_97:
        /* <DEDUP_REMOVED lines=11> */
.L_x_100:
[----:B------:R-:W-:Y:S05]  /*3650*/  BSYNC B1 ;  /* 0x0000000000017941 */ /* 0x000fea0003800000 */
.L_x_99:
[----:B-1----:R-:W-:Y:S01]  /*3660*/  @!P4 IMAD R11, R54, R153, R10 ;  /* 0x00000099360bc224 */ /* 0x002fe200078e020a */
[----:B------:R-:W-:Y:S04]  /*3670*/  BSSY B1, `(.L_x_101) ;  /* 0x0000006000017945 */ /* 0x000fe80003800000 */
[----:B------:R1:W-:Y:S01]  /*3680*/  @!P4 STG.E.U8 desc[UR36][R6.64+0x38], R11 ;  /* 0x0000380b0600c986 */ /* 0x0003e2000c101124 */
[----:B------:R-:W-:Y:S05]  /*3690*/  @P3 BRA `(.L_x_102) ;  /* 0x00000000000c3947 */ /* 0x000fea0003800000 */
[----:B------:R-:W1:Y:S02]  /*36a0*/  LDG.E.U8 R164, desc[UR36][R8.64+0x39] ;  /* 0x0000392408a47981 */ /* 0x000e64000c1e1100 */
[----:B-1----:R-:W-:-:S05]  /*36b0*/  PRMT R11, R164, 0x8880, RZ ;  /* 0x00008880a40b7816 */ /* 0x002fca00000000ff */
[----:B------:R-:W-:-:S07]  /*36c0*/  IMAD R10, R11, R152, RZ ;  /* 0x000000980b0a7224 */ /* 0x000fce00078e02ff */
.L_x_102:
[----:B------:R-:W-:Y:S05]  /*36d0*/  BSYNC B1 ;  /* 0x0000000000017941 */ /* 0x000fea0003800000 */
.L_x_101:
[----:B------:R-:W-:Y:S01]  /*36e0*/  @!P3 IMAD R55, R55, R153, R10 ;  /* 0x000000993737b224 */ /* 0x000fe200078e020a */
[----:B------:R-:W-:Y:S04]  /*36f0*/  BSSY B1, `(.L_x_103) ;  /* 0x0000006000017945 */ /* 0x000fe80003800000 */
[----:B------:R0:W-:Y:S01]  /*3700*/  @!P3 STG.E.U8 desc[UR36][R6.64+0x39], R55 ;  /* 0x000039370600b986 */ /* 0x0001e2000c101124 */
[----:B------:R-:W-:Y:S05]  /*3710*/  @P5 BRA `(.L_x_104) ;  /* 0x00000000000c5947 */ /* 0x000fea0003800000 */
[----:B------:R-:W1:Y:S02]  /*3720*/  LDG.E.U8 R164, desc[UR36][R2.64+0x40] ;  /* 0x0000402402a47981 */ /* 0x000e64000c1e1100 */
[----:B-1----:R-:W-:-:S05]  /*3730*/  PRMT R11, R164, 0x8880, RZ ;  /* 0x00008880a40b7816 */ /* 0x002fca00000000ff */
[----:B------:R-:W-:-:S07]  /*3740*/  IMAD R10, R11, R152, RZ ;  /* 0x000000980b0a7224 */ /* 0x000fce00078e02ff */
.L_x_104:
[----:B------:R-:W-:Y:S05]  /*3750*/  BSYNC B1 ;  /* 0x0000000000017941 */ /* 0x000fea0003800000 */
.L_x_103:
[----:B-1----:R-:W-:Y:S01]  /*3760*/  @!P5 IMAD R11, R56, R153, R10 ;  /* 0x00000099380bd224 */ /* 0x002fe200078e020a */
[----:B------:R-:W-:Y:S04]  /*3770*/  BSSY B1, `(.L_x_105) ;  /* 0x0000006000017945 */ /* 0x000fe80003800000 */
[----:B------:R1:W-:Y:S01]  /*3780*/  @!P5 STG.E.U8 desc[UR36][R4.64+0x40], R11 ;  /* 0x0000400b0400d986 */ /* 0x0003e2000c101124 */
[----:B------:R-:W-:Y:S05]  /*3790*/  @P2 BRA `(.L_x_106) ;  /* 0x00000000000c2947 */ /* 0x000fea0003800000 */
[----:B------:R-:W1:Y:S02]  /*37a0*/  LDG.E.U8 R164, desc[UR36][R2.64+0x41] ;  /* 0x0000412402a47981 */ /* 0x000e64000c1e1100 */
[----:B-1----:R-:W-:-:S05]  /*37b0*/  PRMT R11, R164, 0x8880, RZ ;  /* 0x00008880a40b7816 */ /* 0x002fca00000000ff */
[----:B------:R-:W-:-:S07]  /*37c0*/  IMAD R10, R11, R152, RZ ;  /* 0x000000980b0a7224 */ /* 0x000fce00078e02ff */
.L_x_106:
[----:B------:R-:W-:Y:S05]  /*37d0*/  BSYNC B1 ;  /* 0x0000000000017941 */ /* 0x000fea0003800000 */
.L_x_105:
        /* <DEDUP_REMOVED lines=11> */
.L_x_108:
[----:B------:R-:W-:Y:S05]  /*3890*/  BSYNC B1 ;  /* 0x0000000000017941 */ /* 0x000fea0003800000 */
.L_x_107:
[----:B-1----:R-:W-:Y:S01]  /*38a0*/  @!P4 IMAD R11, R58, R153, R10 ;  /* 0x000000993a0bc224 */ /* 0x002fe200078e020a */
[----:B------:R-:W-:Y:S04]  /*38b0*/  BSSY B1, `(.L_x_109) ;  /* 0x0000006000017945 */ /* 0x000fe80003800000 */
[----:B------:R1:W-:Y:S01]  /*38c0*/  @!P4 STG.E.U8 desc[UR36][R6.64+0x40], R11 ;  /* 0x0000400b0600c986 */ /* 0x0003e2000c101124 */
[----:B------:R-:W-:Y:S05]  /*38d0*/  @P3 BRA `(.L_x_110) ;  /* 0x00000000000c3947 */ /* 0x000fea0003800000 */
[----:B------:R-:W1:Y:S02]  /*38e0*/  LDG.E.U8 R164, desc[UR36][R8.64+0x41] ;  /* 0x0000412408a47981 */ /* 0x000e64000c1e1100 */
[----:B-1----:R-:W-:-:S05]  /*38f0*/  PRMT R11, R164, 0x8880, RZ ;  /* 0x00008880a40b7816 */ /* 0x002fca00000000ff */
[----:B------:R-:W-:-:S07]  /*3900*/  IMAD R10, R11, R152, RZ ;  /* 0x000000980b0a7224 */ /* 0x000fce00078e02ff */
.L_x_110:
[----:B------:R-:W-:Y:S05]  /*3910*/  BSYNC B1 ;  /* 0x0000000000017941 */ /* 0x000fea0003800000 */
.L_x_109:
[----:B------:R-:W-:Y:S01]  /*3920*/  @!P3 IMAD R59, R59, R153, R10 ;  /* 0x000000993b3bb224 */ /* 0x000fe200078e020a */
[----:B------:R-:W-:Y:S04]  /*3930*/  BSSY B1, `(.L_x_111) ;  /* 0x0000006000017945 */ /* 0x000fe80003800000 */
[----:B------:R0:W-:Y:S01]  /*3940*/  @!P3 STG.E.U8 desc[UR36][R6.64+0x41], R59 ;  /* 0x0000413b0600b986 */ /* 0x0001e2000c101124 */
[----:B------:R-:W-:Y:S05]  /*3950*/  @P5 BRA `(.L_x_112) ;  /* 0x00000000000c5947 */ /* 0x000fea0003800000 */
[----:B------:R-:W1:Y:S02]  /*3960*/  LDG.E.U8 R164, desc[UR36][R2.64+0x48] ;  /* 0x0000482402a47981 */ /* 0x000e64000c1e1100 */
[----:B-1----:R-:W-:-:S05]  /*3970*/  PRMT R11, R164, 0x8880, RZ ;  /* 0x00008880a40b7816 */ /* 0x002fca00000000ff */
[----:B------:R-:W-:-:S07]  /*3980*/  IMAD R10, R11, R152, RZ ;  /* 0x000000980b0a7224 */ /* 0x000fce00078e02ff */
.L_x_112:
[----:B------:R-:W-:Y:S05]  /*3990*/  BSYNC B1 ;  /* 0x0000000000017941 */ /* 0x000fea0003800000 */
.L_x_111:
[----:B-1----:R-:W-:Y:S01]  /*39a0*/  @!P5 IMAD R11, R60, R153, R10 ;  /* 0x000000993c0bd224 */ /* 0x002fe200078e020a */
[----:B------:R-:W-:Y:S04]  /*39b0*/  BSSY B1, `(.L_x_113) ;  /* 0x0000006000017945 */ /* 0x000fe80003800000 */
[----:B------:R1:W-:Y:S01]  /*39c0*/  @!P5 STG.E.U8 desc[UR36][R4.64+0x48], R11 ;  /* 0x0000480b0400d986 */ /* 0x0003e2000c101124 */
[----:B------:R-:W-:Y:S05]  /*39d0*/  @P2 BRA `(.L_x_114) ;  /* 0x00000000000c2947 */ /* 0x000fea0003800000 */
[----:B------:R-:W1:Y:S02]  /*39e0*/  LDG.E.U8 R164, desc[UR36][R2.64+0x49] ;  /* 0x0000492402a47981 */ /* 0x000e64000c1e1100 */
[----:B-1----:R-:W-:-:S05]  /*39f0*/  PRMT R11, R164, 0x8880, RZ ;  /* 0x00008880a40b7816 */ /* 0x002fca00000000ff */
[----:B------:R-:W-:-:S07]  /*3a00*/  IMAD R10, R11, R152, RZ ;  /* 0x000000980b0a7224 */ /* 0x000fce00078e02ff */
.L_x_114:
[----:B------:R-:W-:Y:S05]  /*3a10*/  BSYNC B1 ;  /* 0x0000000000017941 */ /* 0x000fea0003800000 */
.L_x_113:
        /* <DEDUP_REMOVED lines=11> */
.L_x_116:
[----:B------:R-:W-:Y:S05]  /*3ad0*/  BSYNC B1 ;  /* 0x0000000000017941 */ /* 0x000fea0003800000 */
.L_x_115:
[----:B-1----:R-:W-:Y:S01]  /*3ae0*/  @!P4 IMAD R11, R62, R153, R10 ;  /* 0x000000993e0bc224 */ /* 0x002fe200078e020a */
[----:B------:R-:W-:Y:S04]  /*3af0*/  BSSY B1, `(.L_x_117) ;  /* 0x0000006000017945 */ /* 0x000fe80003800000 */
[----:B------:R1:W-:Y:S01]  /*3b00*/  @!P4 STG.E.U8 desc[UR36][R6.64+0x48], R11 ;  /* 0x0000480b0600c986 */ /* 0x0003e2000c101124 */
[----:B------:R-:W-:Y:S05]  /*3b10*/  @P3 BRA `(.L_x_118) ;  /* 0x00000000000c3947 */ /* 0x000fea0003800000 */
[----:B------:R-:W1:Y:S02]  /*3b20*/  LDG.E.U8 R164, desc[UR36][R8.64+0x49] ;  /* 0x0000492408a47981 */ /* 0x000e64000c1e1100 */
[----:B-1----:R-:W-:-:S05]  /*3b30*/  PRMT R11, R164, 0x8880, RZ ;  /* 0x00008880a40b7816 */ /* 0x002fca00000000ff */
[----:B------:R-:W-:-:S07]  /*3b40*/  IMAD R10, R11, R152, RZ ;  /* 0x000000980b0a7224 */ /* 0x000fce00078e02ff */
.L_x_118:
[----:B------:R-:W-:Y:S05]  /*3b50*/  BSYNC B1 ;  /* 0x0000000000017941 */ /* 0x000fea0003800000 */
.L_x_117:
[----:B------:R-:W-:Y:S01]  /*3b60*/  @!P3 IMAD R63, R63, R153, R10 ;  /* 0x000000993f3fb224 */ /* 0x000fe200078e020a */
[----:B------:R-:W-:Y:S04]  /*3b70*/  BSSY B1, `(.L_x_119) ;  /* 0x0000006000017945 */ /* 0x000fe80003800000 */
[----:B------:R0:W-:Y:S01]  /*3b80*/  @!P3 STG.E.U8 desc[UR36][R6.64+0x49], R63 ;  /* 0x0000493f0600b986 */ /* 0x0001e2000c101124 */
[----:B------:R-:W-:Y:S05]  /*3b90*/  @P5 BRA `(.L_x_120) ;  /* 0x00000000000c5947 */ /* 0x000fea0003800000 */
[----:B------:R-:W1:Y:S02]  /*3ba0*/  LDG.E.U8 R164, desc[UR36][R2.64+0x50] ;  /* 0x0000502402a47981 */ /* 0x000e64000c1e1100 */
[----:B-1----:R-:W-:-:S05]  /*3bb0*/  PRMT R11, R164, 0x8880, RZ ;  /* 0x00008880a40b7816 */ /* 0x002fca00000000ff */
[----:B------:R-:W-:-:S07]  /*3bc0*/  IMAD R10, R11, R152, RZ ;  /* 0x000000980b0a7224 */ /* 0x000fce00078e02ff */
.L_x_120:
[----:B------:R-:W-:Y:S05]  /*3bd0*/  BSYNC B1 ;  /* 0x0000000000017941 */ /* 0x000fea0003800000 */
.L_x_119:
[----:B-1----:R-:W-:Y:S01]  /*3be0*/  @!P5 IMAD R11, R64, R153, R10 ;  /* 0x00000099400bd224 */ /* 0x002fe200078e020a */
[----:B------:R-:W-:Y:S04]  /*3bf0*/  BSSY B1, `(.L_x_121) ;  /* 0x0000006000017945 */ /* 0x000fe80003800000 */
[----:B------:R1:W-:Y:S01]  /*3c00*/  @!P5 STG.E.U8 desc[UR36][R4.64+0x50], R11 ;  /* 0x0000500b0400d986 */ /* 0x0003e2000c101124 */
[----:B------:R-:W-:Y:S05]  /*3c10*/  @P2 BRA `(.L_x_122) ;  /* 0x00000000000c2947 */ /* 0x000fea0003800000 */
[----:B------:R-:W1:Y:S02]  /*3c20*/  LDG.E.U8 R164, desc[UR36][R2.64+0x51] ;  /* 0x0000512402a47981 */ /* 0x000e64000c1e1100 */
[----:B-1----:R-:W-:-:S05]  /*3c30*/  PRMT R11, R164, 0x8880, RZ ;  /* 0x00008880a40b7816 */ /* 0x002fca00000000ff */
[----:B------:R-:W-:-:S07]  /*3c40*/  IMAD R10, R11, R152, RZ ;  /* 0x000000980b0a7224 */ /* 0x000fce00078e02ff */
.L_x_122:
[----:B------:R-:W-:Y:S05]  /*3c50*/  BSYNC B1 ;  /* 0x0000000000017941 */ /* 0x000fea0003800000 */
.L_x_121:
        /* <DEDUP_REMOVED lines=11> */
.L_x_124:
[----:B------:R-:W-:Y:S05]  /*3d10*/  BSYNC B1 ;  /* 0x0000000000017941 */ /* 0x000fea0003800000 */
.L_x_123:
[----:B-1----:R-:W-:Y:S01]  /*3d20*/  @!P4 IMAD R11, R66, R153, R10 ;  /* 0x00000099420bc224 */ /* 0x002fe200078e020a */
[----:B------:R-:W-:Y:S04]  /*3d30*/  BSSY B1, `(.L_x_125) ;  /* 0x0000006000017945 */ /* 0x000fe80003800000 */
[----:B------:R1:W-:Y:S01]  /*3d40*/  @!P4 STG.E.U8 desc[UR36][R6.64+0x50], R11 ;  /* 0x0000500b0600c986 */ /* 0x0003e2000c101124 */
[----:B------:R-:W-:Y:S05]  /*3d50*/  @P3 BRA `(.L_x_126) ;  /* 0x00000000000c3947 */ /* 0x000fea0003800000 */
[----:B------:R-:W1:Y:S02]  /*3d60*/  LDG.E.U8 R164, desc[UR36][R8.64+0x51] ;  /* 0x0000512408a47981 */ /* 0x000e64000c1e1100 */
[----:B-1----:R-:W-:-:S05]  /*3d70*/  PRMT R11, R164, 0x8880, RZ ;  /* 0x00008880a40b7816 */ /* 0x002fca00000000ff */
[----:B------:R-:W-:-:S07]  /*3d80*/  IMAD R10, R11, R152, RZ ;  /* 0x000000980b0a7224 */ /* 0x000fce00078e02ff */
.L_x_126:
[----:B------:R-:W-:Y:S05]  /*3d90*/  BSYNC B1 ;  /* 0x0000000000017941 */ /* 0x000fea0003800000 */
.L_x_125:
[----:B------:R-:W-:Y:S01]  /*3da0*/  @!P3 IMAD R67, R67, R153, R10 ;  /* 0x000000994343b224 */ /* 0x000fe200078e020a */
[----:B------:R-:W-:Y:S04]  /*3db0*/  BSSY B1, `(.L_x_127) ;  /* 0x0000006000017945 */ /* 0x000fe80003800000 */
[----:B------:R0:W-:Y:S01]  /*3dc0*/  @!P3 STG.E.U8 desc[UR36][R6.64+0x51], R67 ;  /* 0x000051430600b986 */ /* 0x0001e2000c101124 */
[----:B------:R-:W-:Y:S05]  /*3dd0*/  @P5 BRA `(.L_x_128) ;  /* 0x00000000000c5947 */ /* 0x000fea0003800000 */
[----:B------:R-:W1:Y:S02]  /*3de0*/  LDG.E.U8 R164, desc[UR36][R2.64+0x58] ;  /* 0x0000582402a47981 */ /* 0x000e64000c1e1100 */
[----:B-1----:R-:W-:-:S05]  /*3df0*/  PRMT R11, R164, 0x8880, RZ ;  /* 0x00008880a40b7816 */ /* 0x002fca00000000ff */
[----:B------:R-:W-:-:S07]  /*3e00*/  IMAD R10, R11, R152, RZ ;  /* 0x000000980b0a7224 */ /* 0x000fce00078e02ff */
.L_x_128:
[----:B------:R-:W-:Y:S05]  /*3e10*/  BSYNC B1 ;  /* 0x0000000000017941 */ /* 0x000fea0003800000 */
.L_x_127:
[----:B-1----:R-:W-:Y:S01]  /*3e20*/  @!P5 IMAD R11, R68, R153, R10 ;  /* 0x00000099440bd224 */ /* 0x002fe200078e020a */
[----:B------:R-:W-:Y:S04]  /*3e30*/  BSSY B1, `(.L_x_129) ;  /* 0x0000006000017945 */ /* 0x000fe80003800000 */
[----:B------:R1:W-:Y:S01]  /*3e40*/  @!P5 STG.E.U8 desc[UR36][R4.64+0x58], R11 ;  /* 0x0000580b0400d986 */ /* 0x0003e2000c101124 */
[----:B------:R-:W-:Y:S05]  /*3e50*/  @P2 BRA `(.L_x_130) ;  /* 0x00000000000c2947 */ /* 0x000fea0003800000 */
[----:B------:R-:W1:Y:S02]  /*3e60*/  LDG.E.U8 R164, desc[UR36][R2.64+0x59] ;  /* 0x0000592402a47981 */ /* 0x000e64000c1e1100 */
[----:B-1----:R-:W-:-:S05]  /*3e70*/  PRMT R11, R164, 0x8880, RZ ;  /* 0x00008880a40b7816 */ /* 0x002fca00000000ff */
[----:B------:R-:W-:-:S07]  /*3e80*/  IMAD R10, R11, R152, RZ ;  /* 0x000000980b0a7224 */ /* 0x000fce00078e02ff */
.L_x_130:
[----:B------:R-:W-:Y:S05]  /*3e90*/  BSYNC B1 ;  /* 0x0000000000017941 */ /* 0x000fea0003800000 */
.L_x_129:
        /* <DEDUP_REMOVED lines=11> */
.L_x_132:
[----:B------:R-:W-:Y:S05]  /*3f50*/  BSYNC B1 ;  /* 0x0000000000017941 */ /* 0x000fea0003800000 */
.L_x_131:
[----:B-1----:R-:W-:Y:S01]  /*3f60*/  @!P4 IMAD R11, R70, R153, R10 ;  /* 0x00000099460bc224 */ /* 0x002fe200078e020a */
[----:B------:R-:W-:Y:S04]  /*3f70*/  BSSY B1, `(.L_x_133) ;  /* 0x0000006000017945 */ /* 0x000fe80003800000 */
[----:B------:R1:W-:Y:S01]  /*3f80*/  @!P4 STG.E.U8 desc[UR36][R6.64+0x58], R11 ;  /* 0x0000580b0600c986 */ /* 0x0003e2000c101124 */
[----:B------:R-:W-:Y:S05]  /*3f90*/  @P3 BRA `(.L_x_134) ;  /* 0x00000000000c3947 */ /* 0x000fea0003800000 */
[----:B------:R-:W1:Y:S02]  /*3fa0*/  LDG.E.U8 R164, desc[UR36][R8.64+0x59] ;  /* 0x0000592408a47981 */ /* 0x000e64000c1e1100 */
[----:B-1----:R-:W-:-:S05]  /*3fb0*/  PRMT R11, R164, 0x8880, RZ ;  /* 0x00008880a40b7816 */ /* 0x002fca00000000ff */
[----:B------:R-:W-:-:S07]  /*3fc0*/  IMAD R10, R11, R152, RZ ;  /* 0x000000980b0a7224 */ /* 0x000fce00078e02ff */
.L_x_134:
[----:B------:R-:W-:Y:S05]  /*3fd0*/  BSYNC B1 ;  /* 0x0000000000017941 */ /* 0x000fea0003800000 */
.L_x_133:
[----:B------:R-:W-:Y:S01]  /*3fe0*/  @!P3 IMAD R71, R71, R153, R10 ;  /* 0x000000994747b224 */ /* 0x000fe200078e020a */
[----:B------:R-:W-:Y:S04]  /*3ff0*/  BSSY B1, `(.L_x_135) ;  /* 0x0000006000017945 */ /* 0x000fe80003800000 */
[----:B------:R0:W-:Y:S01]  /*4000*/  @!P3 STG.E.U8 desc[UR36][R6.64+0x59], R71 ;  /* 0x000059470600b986 */ /* 0x0001e2000c101124 */
[----:B------:R-:W-:Y:S05]  /*4010*/  @P5 BRA `(.L_x_136) ;  /* 0x00000000000c5947 */ /* 0x000fea0003800000 */
[----:B------:R-:W1:Y:S02]  /*4020*/  LDG.E.U8 R164, desc[UR36][R2.64+0x60] ;  /* 0x0000602402a47981 */ /* 0x000e64000c1e1100 */
[----:B-1----:R-:W-:-:S05]  /*4030*/  PRMT R11, R164, 0x8880, RZ ;  /* 0x00008880a40b7816 */ /* 0x002fca00000000ff */
[----:B------:R-:W-:-:S07]  /*4040*/  IMAD R10, R11, R152, RZ ;  /* 0x000000980b0a7224 */ /* 0x000fce00078e02ff */
.L_x_136:
[----:B------:R-:W-:Y:S05]  /*4050*/  BSYNC B1 ;  /* 0x0000000000017941 */ /* 0x000fea0003800000 */
.L_x_135:
[----:B-1----:R-:W-:Y:S01]  /*4060*/  @!P5 IMAD R11, R72, R153, R10 ;  /* 0x00000099480bd224 */ /* 0x002fe200078e020a */
[----:B------:R-:W-:Y:S04]  /*4070*/  BSSY B1, `(.L_x_137) ;  /* 0x0000006000017945 */ /* 0x000fe80003800000 */
[----:B------:R1:W-:Y:S01]  /*4080*/  @!P5 STG.E.U8 desc[UR36][R4.64+0x60], R11 ;  /* 0x0000600b0400d986 */ /* 0x0003e2000c101124 */
[----:B------:R-:W-:Y:S05]  /*4090*/  @P2 BRA `(.L_x_138) ;  /* 0x00000000000c2947 */ /* 0x000fea0003800000 */
[----:B------:R-:W1:Y:S02]  /*40a0*/  LDG.E.U8 R164, desc[UR36][R2.64+0x61] ;  /* 0x0000612402a47981 */ /* 0x000e64000c1e1100 */
[----:B-1----:R-:W-:-:S05]  /*40b0*/  PRMT R11, R164, 0x8880, RZ ;  /* 0x00008880a40b7816 */ /* 0x002fca00000000ff */
[----:B------:R-:W-:-:S07]  /*40c0*/  IMAD R10, R11, R152, RZ ;  /* 0x000000980b0a7224 */ /* 0x000fce00078e02ff */
.L_x_138:
[----:B------:R-:W-:Y:S05]  /*40d0*/  BSYNC B1 ;  /* 0x0000000000017941 */ /* 0x000fea0003800000 */
.L_x_137:
        /* <DEDUP_REMOVED lines=11> */
.L_x_140:
[----:B------:R-:W-:Y:S05]  /*4190*/  BSYNC B1 ;  /* 0x0000000000017941 */ /* 0x000fea0003800000 */
.L_x_139:
[----:B-1----:R-:W-:Y:S01]  /*41a0*/  @!P4 IMAD R11, R74, R153, R10 ;  /* 0x000000994a0bc224 */ /* 0x002fe200078e020a */
[----:B------:R-:W-:Y:S04]  /*41b0*/  BSSY B1, `(.L_x_141) ;  /* 0x0000006000017945 */ /* 0x000fe80003800000 */
[----:B------:R1:W-:Y:S01]  /*41c0*/  @!P4 STG.E.U8 desc[UR36][R6.64+0x60], R11 ;  /* 0x0000600b0600c986 */ /* 0x0003e2000c101124 */
[----:B------:R-:W-:Y:S05]  /*41d0*/  @P3 BRA `(.L_x_142) ;  /* 0x00000000000c3947 */ /* 0x000fea0003800000 */
[----:B------:R-:W1:Y:S02]  /*41e0*/  LDG.E.U8 R164, desc[UR36][R8.64+0x61] ;  /* 0x0000612408a47981 */ /* 0x000e64000c1e1100 */
[----:B-1----:R-:W-:-:S05]  /*41f0*/  PRMT R11, R164, 0x8880, RZ ;  /* 0x00008880a40b7816 */ /* 0x002fca00000000ff */
[----:B------:R-:W-:-:S07]  /*4200*/  IMAD R10, R11, R152, RZ ;  /* 0x000000980b0a7224 */ /* 0x000fce00078e02ff */
.L_x_142:
[----:B------:R-:W-:Y:S05]  /*4210*/  BSYNC B1 ;  /* 0x0000000000017941 */ /* 0x000fea0003800000 */
.L_x_141:
[----:B------:R-:W-:Y:S01]  /*4220*/  @!P3 IMAD R75, R75, R153, R10 ;  /* 0x000000994b4bb224 */ /* 0x000fe200078e020a */
[----:B------:R-:W-:Y:S04]  /*4230*/  BSSY B1, `(.L_x_143) ;  /* 0x0000006000017945 */ /* 0x000fe80003800000 */
[----:B------:R0:W-:Y:S01]  /*4240*/  @!P3 STG.E.U8 desc[UR36][R6.64+0x61], R75 ;  /* 0x0000614b0600b986 */ /* 0x0001e2000c101124 */
[----:B------:R-:W-:Y:S05]  /*4250*/  @P5 BRA `(.L_x_144) ;  /* 0x00000000000c5947 */ /* 0x000fea0003800000 */
[----:B------:R-:W1:Y:S02]  /*4260*/  LDG.E.U8 R164, desc[UR36][R2.64+0x68] ;  /* 0x0000682402a47981 */ /* 0x000e64000c1e1100 */
[----:B-1----:R-:W-:-:S05]  /*4270*/  PRMT R11, R164, 0x8880, RZ ;  /* 0x00008880a40b7816 */ /* 0x002fca00000000ff */
[----:B------:R-:W-:-:S07]  /*4280*/  IMAD R10, R11, R152, RZ ;  /* 0x000000980b0a7224 */ /* 0x000fce00078e02ff */
.L_x_144:
[----:B------:R-:W-:Y:S05]  /*4290*/  BSYNC B1 ;  /* 0x0000000000017941 */ /* 0x000fea0003800000 */
.L_x_143:
[----:B-1----:R-:W-:Y:S01]  /*42a0*/  @!P5 IMAD R11, R76, R153, R10 ;  /* 0x000000994c0bd224 */ /* 0x002fe200078e020a */
[----:B------:R-:W-:Y:S04]  /*42b0*/  BSSY B1, `(.L_x_145) ;  /* 0x0000006000017945 */ /* 0x000fe80003800000 */
[----:B------:R1:W-:Y:S01]  /*42c0*/  @!P5 STG.E.U8 desc[UR36][R4.64+0x68], R11 ;  /* 0x0000680b0400d986 */ /* 0x0003e2000c101124 */
[----:B------:R-:W-:Y:S05]  /*42d0*/  @P2 BRA `(.L_x_146) ;  /* 0x00000000000c2947 */ /* 0x000fea0003800000 */
[----:B------:R-:W1:Y:S02]  /*42e0*/  LDG.E.U8 R164, desc[UR36][R2.64+0x69] ;  /* 0x0000692402a47981 */ /* 0x000e64000c1e1100 */
[----:B-1----:R-:W-:-:S05]  /*42f0*/  PRMT R11, R164, 0x8880, RZ ;  /* 0x00008880a40b7816 */ /* 0x002fca00000000ff */
[----:B------:R-:W-:-:S07]  /*4300*/  IMAD R10, R11, R152, RZ ;  /* 0x000000980b0a7224 */ /* 0x000fce00078e02ff */
.L_x_146:
[----:B------:R-:W-:Y:S05]  /*4310*/  BSYNC B1 ;  /* 0x0000000000017941 */ /* 0x000fea0003800000 */
.L_x_145:
        /* <DEDUP_REMOVED lines=11> */
.L_x_148:
[----:B------:R-:W-:Y:S05]  /*43d0*/  BSYNC B1 ;  /* 0x0000000000017941 */ /* 0x000fea0003800000 */
.L_x_147:
[----:B-1----:R-:W-:Y:S01]  /*43e0*/  @!P4 IMAD R11, R78, R153, R10 ;  /* 0x000000994e0bc224 */ /* 0x002fe200078e020a */
[----:B------:R-:W-:Y:S04]  /*43f0*/  BSSY B1, `(.L_x_149) ;  /* 0x0000006000017945 */ /* 0x000fe80003800000 */
[----:B------:R1:W-:Y:S01]  /*4400*/  @!P4 STG.E.U8 desc[UR36][R6.64+0x68], R11 ;  /* 0x0000680b0600c986 */ /* 0x0003e2000c101124 */
[----:B------:R-:W-:Y:S05]  /*4410*/  @P3 BRA `(.L_x_150) ;  /* 0x00000000000c3947 */ /* 0x000fea0003800000 */
[----:B------:R-:W1:Y:S02]  /*4420*/  LDG.E.U8 R164, desc[UR36][R8.64+0x69] ;  /* 0x0000692408a47981 */ /* 0x000e64000c1e1100 */
[----:B-1----:R-:W-:-:S05]  /*4430*/  PRMT R11, R164, 0x8880, RZ ;  /* 0x00008880a40b7816 */ /* 0x002fca00000000ff */
[----:B------:R-:W-:-:S07]  /*4440*/  IMAD R10, R11, R152, RZ ;  /* 0x000000980b0a7224 */ /* 0x000fce00078e02ff */
.L_x_150:
[----:B------:R-:W-:Y:S05]  /*4450*/  BSYNC B1 ;  /* 0x0000000000017941 */ /* 0x000fea0003800000 */
.L_x_149:
[----:B------:R-:W-:Y:S01]  /*4460*/  @!P3 IMAD R79, R79, R153, R10 ;  /* 0x000000994f4fb224 */ /* 0x000fe200078e020a */
[----:B------:R-:W-:Y:S04]  /*4470*/  BSSY B1, `(.L_x_151) ;  /* 0x0000006000017945 */ /* 0x000fe80003800000 */
[----:B------:R0:W-:Y:S01]  /*4480*/  @!P3 STG.E.U8 desc[UR36][R6.64+0x69], R79 ;  /* 0x0000694f0600b986 */ /* 0x0001e2000c101124 */
[----:B------:R-:W-:Y:S05]  /*4490*/  @P5 BRA `(.L_x_152) ;  /* 0x00000000000c5947 */ /* 0x000fea0003800000 */
[----:B------:R-:W1:Y:S02]  /*44a0*/  LDG.E.U8 R164, desc[UR36][R2.64+0x70] ;  /* 0x0000702402a47981 */ /* 0x000e64000c1e1100 */
[----:B-1----:R-:W-:-:S05]  /*44b0*/  PRMT R11, R164, 0x8880, RZ ;  /* 0x00008880a40b7816 */ /* 0x002fca00000000ff */
[----:B------:R-:W-:-:S07]  /*44c0*/  IMAD R10, R11, R152, RZ ;  /* 0x000000980b0a7224 */ /* 0x000fce00078e02ff */
.L_x_152:
[----:B------:R-:W-:Y:S05]  /*44d0*/  BSYNC B1 ;  /* 0x0000000000017941 */ /* 0x000fea0003800000 */
.L_x_151:
[----:B-1----:R-:W-:Y:S01]  /*44e0*/  @!P5 IMAD R11, R80, R153, R10 ;  /* 0x00000099500bd224 */ /* 0x002fe200078e020a */
[----:B------:R-:W-:Y:S04]  /*44f0*/  BSSY B1, `(.L_x_153) ;  /* 0x0000006000017945 */ /* 0x000fe80003800000 */
[----:B------:R1:W-:Y:S01]  /*4500*/  @!P5 STG.E.U8 desc[UR36][R4.64+0x70], R11 ;  /* 0x0000700b0400d986 */ /* 0x0003e2000c101124 */
[----:B------:R-:W-:Y:S05]  /*4510*/  @P2 BRA `(.L_x_154) ;  /* 0x00000000000c2947 */ /* 0x000fea0003800000 */
[----:B------:R-:W1:Y:S02]  /*4520*/  LDG.E.U8 R164, desc[UR36][R2.64+0x71] ;  /* 0x0000712402a47981 */ /* 0x000e64000c1e1100 */
[----:B-1----:R-:W-:-:S05]  /*4530*/  PRMT R11, R164, 0x8880, RZ ;  /* 0x00008880a40b7816 */ /* 0x002fca00000000ff */
[----:B------:R-:W-:-:S07]  /*4540*/  IMAD R10, R11, R152, RZ ;  /* 0x000000980b0a7224 */ /* 0x000fce00078e02ff */
.L_x_154:
[----:B------:R-:W-:Y:S05]  /*4550*/  BSYNC B1 ;  /* 0x0000000000017941 */ /* 0x000fea0003800000 */
.L_x_153:
        /* <DEDUP_REMOVED lines=11> */
.L_x_156:
[----:B------:R-:W-:Y:S05]  /*4610*/  BSYNC B1 ;  /* 0x0000000000017941 */ /* 0x000fea0003800000 */
.L_x_155:
[----:B-1----:R-:W-:Y:S01]  /*4620*/  @!P4 IMAD R11, R82, R153, R10 ;  /* 0x00000099520bc224 */ /* 0x002fe200078e020a */
[----:B------:R-:W-:Y:S04]  /*4630*/  BSSY B1, `(.L_x_157) ;  /* 0x0000006000017945 */ /* 0x000fe80003800000 */
[----:B------:R1:W-:Y:S01]  /*4640*/  @!P4 STG.E.U8 desc[UR36][R6.64+0x70], R11 ;  /* 0x0000700b0600c986 */ /* 0x0003e2000c101124 */
[----:B------:R-:W-:Y:S05]  /*4650*/  @P3 BRA `(.L_x_158) ;  /* 0x00000000000c3947 */ /* 0x000fea0003800000 */
[----:B------:R-:W1:Y:S02]  /*4660*/  LDG.E.U8 R164, desc[UR36][R8.64+0x71] ;  /* 0x0000712408a47981 */ /* 0x000e64000c1e1100 */
[----:B-1----:R-:W-:-:S05]  /*4670*/  PRMT R11, R164, 0x8880, RZ ;  /* 0x00008880a40b7816 */ /* 0x002fca00000000ff */
[----:B------:R-:W-:-:S07]  /*4680*/  IMAD R10, R11, R152, RZ ;  /* 0x000000980b0a7224 */ /* 0x000fce00078e02ff */
.L_x_158:
[----:B------:R-:W-:Y:S05]  /*4690*/  BSYNC B1 ;  /* 0x0000000000017941 */ /* 0x000fea0003800000 */
.L_x_157:
[----:B------:R-:W-:Y:S01]  /*46a0*/  @!P3 IMAD R83, R83, R153, R10 ;  /* 0x000000995353b224 */ /* 0x000fe200078e020a */
[----:B------:R-:W-:Y:S04]  /*46b0*/  BSSY B1, `(.L_x_159) ;  /* 0x0000006000017945 */ /* 0x000fe80003800000 */
[----:B------:R0:W-:Y:S01]  /*46c0*/  @!P3 STG.E.U8 desc[UR36][R6.64+0x71], R83 ;  /* 0x000071530600b986 */ /* 0x0001e2000c101124 */
[----:B------:R-:W-:Y:S05]  /*46d0*/  @P5 BRA `(.L_x_160) ;  /* 0x00000000000c5947 */ /* 0x000fea0003800000 */
[----:B------:R-:W1:Y:S02]  /*46e0*/  LDG.E.U8 R164, desc[UR36][R2.64+0x78] ;  /* 0x0000782402a47981 */ /* 0x000e64000c1e1100 */
[----:B-1----:R-:W-:-:S05]  /*46f0*/  PRMT R11, R164, 0x8880, RZ ;  /* 0x00008880a40b7816 */ /* 0x002fca00000000ff */
[----:B------:R-:W-:-:S07]  /*4700*/  IMAD R10, R11, R152, RZ ;  /* 0x000000980b0a7224 */ /* 0x000fce00078e02ff */
.L_x_160:
[----:B------:R-:W-:Y:S05]  /*4710*/  BSYNC B1 ;  /* 0x0000000000017941 */ /* 0x000fea0003800000 */
.L_x_159:
[----:B-1----:R-:W-:Y:S01]  /*4720*/  @!P5 IMAD R11, R84, R153, R10 ;  /* 0x00000099540bd224 */ /* 0x002fe200078e020a */
[----:B------:R-:W-:Y:S04]  /*4730*/  BSSY B1, `(.L_x_161) ;  /* 0x0000006000017945 */ /* 0x000fe80003800000 */
[----:B------:R1:W-:Y:S01]  /*4740*/  @!P5 STG.E.U8 desc[UR36][R4.64+0x78], R11 ;  /* 0x0000780b0400d986 */ /* 0x0003e2000c101124 */
[----:B------:R-:W-:Y:S05]  /*4750*/  @P2 BRA `(.L_x_162) ;  /* 0x00000000000c2947 */ /* 0x000fea0003800000 */
[----:B------:R-:W1:Y:S02]  /*4760*/  LDG.E.U8 R164, desc[UR36][R2.64+0x79] ;  /* 0x0000792402a47981 */ /* 0x000e64000c1e1100 */
[----:B-1----:R-:W-:-:S05]  /*4770*/  PRMT R11, R164, 0x8880, RZ ;  /* 0x00008880a40b7816 */ /* 0x002fca00000000ff */
[----:B------:R-:W-:-:S07]  /*4780*/  IMAD R10, R11, R152, RZ ;  /* 0x000000980b0a7224 */ /* 0x000fce00078e02ff */
.L_x_162:
[----:B------:R-:W-:Y:S05]  /*4790*/  BSYNC B1 ;  /* 0x0000000000017941 */ /* 0x000fea0003800000 */
.L_x_161:
        /* <DEDUP_REMOVED lines=11> */
.L_x_164:
[----:B------:R-:W-:Y:S05]  /*4850*/  BSYNC B1 ;  /* 0x0000000000017941 */ /* 0x000fea0003800000 */
.L_x_163:
[----:B-1----:R-:W-:Y:S01]  /*4860*/  @!P4 IMAD R11, R86, R153, R10 ;  /* 0x00000099560bc224 */ /* 0x002fe200078e020a */
[----:B------:R-:W-:Y:S04]  /*4870*/  BSSY B1, `(.L_x_165) ;  /* 0x0000006000017945 */ /* 0x000fe80003800000 */
[----:B------:R1:W-:Y:S01]  /*4880*/  @!P4 STG.E.U8 desc[UR36][R6.64+0x78], R11 ;  /* 0x0000780b0600c986 */ /* 0x0003e2000c101124 */
[----:B------:R-:W-:Y:S05]  /*4890*/  @P3 BRA `(.L_x_166) ;  /* 0x00000000000c3947 */ /* 0x000fea0003800000 */
[----:B------:R-:W1:Y:S02]  /*48a0*/  LDG.E.U8 R164, desc[UR36][R8.64+0x79] ;  /* 0x0000792408a47981 */ /* 0x000e64000c1e1100 */
[----:B-1----:R-:W-:-:S05]  /*48b0*/  PRMT R11, R164, 0x8880, RZ ;  /* 0x00008880a40b7816 */ /* 0x002fca00000000ff */
[----:B------:R-:W-:-:S07]  /*48c0*/  IMAD R10, R11, R152, RZ ;  /* 0x000000980b0a7224 */ /* 0x000fce00078e02ff */
.L_x_166:
[----:B------:R-:W-:Y:S05]  /*48d0*/  BSYNC B1 ;  /* 0x0000000000017941 */ /* 0x000fea0003800000 */
.L_x_165:
[----:B------:R-:W-:Y:S01]  /*48e0*/  @!P3 IMAD R87, R87, R153, R10 ;  /* 0x000000995757b224 */ /* 0x000fe200078e020a */
[----:B------:R-:W-:Y:S04]  /*48f0*/  BSSY B1, `(.L_x_167) ;  /* 0x0000006000017945 */ /* 0x000fe80003800000 */
[----:B------:R0:W-:Y:S01]  /*4900*/  @!P3 STG.E.U8 desc[UR36][R6.64+0x79], R87 ;  /* 0x000079570600b986 */ /* 0x0001e2000c101124 */
[----:B------:R-:W-:Y:S05]  /*4910*/  @P5 BRA `(.L_x_168) ;  /* 0x00000000000c5947 */ /* 0x000fea0003800000 */
[----:B------:R-:W1:Y:S02]  /*4920*/  LDG.E.U8 R164, desc[UR36][R2.64+0x80] ;  /* 0x0000802402a47981 */ /* 0x000e64000c1e1100 */
[----:B-1----:R-:W-:-:S05]  /*4930*/  PRMT R11, R164, 0x8880, RZ ;  /* 0x00008880a40b7816 */ /* 0x002fca00000000ff */
[----:B------:R-:W-:-:S07]  /*4940*/  IMAD R10, R11, R152, RZ ;  /* 0x000000980b0a7224 */ /* 0x000fce00078e02ff */
.L_x_168:
[----:B------:R-:W-:Y:S05]  /*4950*/  BSYNC B1 ;  /* 0x0000000000017941 */ /* 0x000fea0003800000 */
.L_x_167:
[----:B-1----:R-:W-:Y:S01]  /*4960*/  @!P5 IMAD R11, R88, R153, R10 ;  /* 0x00000099580bd224 */ /* 0x002fe200078e020a */
[----:B------:R-:W-:Y:S04]  /*4970*/  BSSY B1, `(.L_x_169) ;  /* 0x0000006000017945 */ /* 0x000fe80003800000 */
[----:B------:R1:W-:Y:S01]  /*4980*/  @!P5 STG.E.U8 desc[UR36][R4.64+0x80], R11 ;  /* 0x0000800b0400d986 */ /* 0x0003e2000c101124 */
[----:B------:R-:W-:Y:S05]  /*4990*/  @P2 BRA `(.L_x_170) ;  /* 0x00000000000c2947 */ /* 0x000fea0003800000 */
[----:B------:R-:W1:Y:S02]  /*49a0*/  LDG.E.U8 R164, desc[UR36][R2.64+0x81] ;  /* 0x0000812402a47981 */ /* 0x000e64000c1e1100 */
[----:B-1----:R-:W-:-:S05]  /*49b0*/  PRMT R11, R164, 0x8880, RZ ;  /* 0x00008880a40b7816 */ /* 0x002fca00000000ff */
[----:B------:R-:W-:-:S07]  /*49c0*/  IMAD R10, R11, R152, RZ ;  /* 0x000000980b0a7224 */ /* 0x000fce00078e02ff */
.L_x_170:
[----:B------:R-:W-:Y:S05]  /*49d0*/  BSYNC B1 ;  /* 0x0000000000017941 */ /* 0x000fea0003800000 */
.L_x_169:
        /* <DEDUP_REMOVED lines=11> */
.L_x_172:
[----:B------:R-:W-:Y:S05]  /*4a90*/  BSYNC B1 ;  /* 0x0000000000017941 */ /* 0x000fea0003800000 */
.L_x_171:
[----:B-1----:R-:W-:Y:S01]  /*4aa0*/  @!P4 IMAD R11, R90, R153, R10 ;  /* 0x000000995a0bc224 */ /* 0x002fe200078e020a */
[----:B------:R-:W-:Y:S04]  /*4ab0*/  BSSY B1, `(.L_x_173) ;  /* 0x0000006000017945 */ /* 0x000fe80003800000 */
[----:B------:R1:W-:Y:S01]  /*4ac0*/  @!P4 STG.E.U8 desc[UR36][R6.64+0x80], R11 ;  /* 0x0000800b0600c986 */ /* 0x0003e2000c101124 */
[----:B------:R-:W-:Y:S05]  /*4ad0*/  @P3 BRA `(.L_x_174) ;  /* 0x00000000000c3947 */ /* 0x000fea0003800000 */
[----:B------:R-:W1:Y:S02]  /*4ae0*/  LDG.E.U8 R164, desc[UR36][R8.64+0x81] ;  /* 0x0000812408a47981 */ /* 0x000e64000c1e1100 */
[----:B-1----:R-:W-:-:S05]  /*4af0*/  PRMT R11, R164, 0x8880, RZ ;  /* 0x00008880a40b7816 */ /* 0x002fca00000000ff */
[----:B------:R-:W-:-:S07]  /*4b00*/  IMAD R10, R11, R152, RZ ;  /* 0x000000980b0a7224 */ /* 0x000fce00078e02ff */
.L_x_174:
[----:B------:R-:W-:Y:S05]  /*4b10*/  BSYNC B1 ;  /* 0x0000000000017941 */ /* 0x000fea0003800000 */
.L_x_173:
[----:B------:R-:W-:Y:S01]  /*4b20*/  @!P3 IMAD R91, R91, R153, R10 ;  /* 0x000000995b5bb224 */ /* 0x000fe200078e020a */
[----:B------:R-:W-:Y:S04]  /*4b30*/  BSSY B1, `(.L_x_175) ;  /* 0x0000006000017945 */ /* 0x000fe80003800000 */
[----:B------:R0:W-:Y:S01]  /*4b40*/  @!P3 STG.E.U8 desc[UR36][R6.64+0x81], R91 ;  /* 0x0000815b0600b986 */ /* 0x0001e2000c101124 */
[----:B------:R-:W-:Y:S05]  /*4b50*/  @P5 BRA `(.L_x_176) ;  /* 0x00000000000c5947 */ /* 0x000fea0003800000 */
[----:B------:R-:W1:Y:S02]  /*4b60*/  LDG.E.U8 R164, desc[UR36][R2.64+0x88] ;  /* 0x0000882402a47981 */ /* 0x000e64000c1e1100 */
[----:B-1----:R-:W-:-:S05]  /*4b70*/  PRMT R11, R164, 0x8880, RZ ;  /* 0x00008880a40b7816 */ /* 0x002fca00000000ff */
[----:B------:R-:W-:-:S07]  /*4b80*/  IMAD R10, R11, R152, RZ ;  /* 0x000000980b0a7224 */ /* 0x000fce00078e02ff */
.L_x_176:
[----:B------:R-:W-:Y:S05]  /*4b90*/  BSYNC B1 ;  /* 0x0000000000017941 */ /* 0x000fea0003800000 */
.L_x_175:
[----:B-1----:R-:W-:Y:S01]  /*4ba0*/  @!P5 IMAD R11, R92, R153, R10 ;  /* 0x000000995c0bd224 */ /* 0x002fe200078e020a */
[----:B------:R-:W-:Y:S04]  /*4bb0*/  BSSY B1, `(.L_x_177) ;  /* 0x0000006000017945 */ /* 0x000fe80003800000 */
[----:B------:R1:W-:Y:S01]  /*4bc0*/  @!P5 STG.E.U8 desc[UR36][R4.64+0x88], R11 ;  /* 0x0000880b0400d986 */ /* 0x0003e2000c101124 */
[----:B------:R-:W-:Y:S05]  /*4bd0*/  @P2 BRA `(.L_x_178) ;  /* 0x00000000000c2947 */ /* 0x000fea0003800000 */
[----:B------:R-:W1:Y:S02]  /*4be0*/  LDG.E.U8 R164, desc[UR36][R2.64+0x89] ;  /* 0x0000892402a47981 */ /* 0x000e64000c1e1100 */
[----:B-1----:R-:W-:-:S05]  /*4bf0*/  PRMT R11, R164, 0x8880, RZ ;  /* 0x00008880a40b7816 */ /* 0x002fca00000000ff */
[----:B------:R-:W-:-:S07]  /*4c00*/  IMAD R10, R11, R152, RZ ;  /* 0x000000980b0a7224 */ /* 0x000fce00078e02ff */
.L_x_178:
[----:B------:R-:W-:Y:S05]  /*4c10*/  BSYNC B1 ;  /* 0x0000000000017941 */ /* 0x000fea0003800000 */
.L_x_177:
        /* <DEDUP_REMOVED lines=11> */
.L_x_180:
[----:B------:R-:W-:Y:S05]  /*4cd0*/  BSYNC B1 ;  /* 0x0000000000017941 */ /* 0x000fea0003800000 */
.L_x_179:
[----:B-1----:R-:W-:Y:S01]  /*4ce0*/  @!P4 IMAD R11, R94, R153, R10 ;  /* 0x000000995e0bc224 */ /* 0x002fe200078e020a */
[----:B------:R-:W-:Y:S04]  /*4cf0*/  BSSY B1, `(.L_x_181) ;  /* 0x0000006000017945 */ /* 0x000fe80003800000 */
[----:B------:R1:W-:Y:S01]  /*4d00*/  @!P4 STG.E.U8 desc[UR36][R6.64+0x88], R11 ;  /* 0x0000880b0600c986 */ /* 0x0003e2000c101124 */
[----:B------:R-:W-:Y:S05]  /*4d10*/  @P3 BRA `(.L_x_182) ;  /* 0x00000000000c3947 */ /* 0x000fea0003800000 */
[----:B------:R-:W1:Y:S02]  /*4d20*/  LDG.E.U8 R164, desc[UR36][R8.64+0x89] ;  /* 0x0000892408a47981 */ /* 0x000e64000c1e1100 */
[----:B-1----:R-:W-:-:S05]  /*4d30*/  PRMT R11, R164, 0x8880, RZ ;  /* 0x00008880a40b7816 */ /* 0x002fca00000000ff */
[----:B------:R-:W-:-:S07]  /*4d40*/  IMAD R10, R11, R152, RZ ;  /* 0x000000980b0a7224 */ /* 0x000fce00078e02ff */
.L_x_182:
[----:B------:R-:W-:Y:S05]  /*4d50*/  BSYNC B1 ;  /* 0x0000000000017941 */ /* 0x000fea0003800000 */
.L_x_181:
[----:B------:R-:W-:Y:S01]  /*4d60*/  @!P3 IMAD R95, R95, R153, R10 ;  /* 0x000000995f5fb224 */ /* 0x000fe200078e020a */
[----:B------:R-:W-:Y:S04]  /*4d70*/  BSSY B1, `(.L_x_183) ;  /* 0x0000006000017945 */ /* 0x000fe80003800000 */
[----:B------:R0:W-:Y:S01]  /*4d80*/  @!P3 STG.E.U8 desc[UR36][R6.64+0x89], R95 ;  /* 0x0000895f0600b986 */ /* 0x0001e2000c101124 */
[----:B------:R-:W-:Y:S05]  /*4d90*/  @P5 BRA `(.L_x_184) ;  /* 0x00000000000c5947 */ /* 0x000fea0003800000 */
[----:B------:R-:W1:Y:S02]  /*4da0*/  LDG.E.U8 R164, desc[UR36][R2.64+0x90] ;  /* 0x0000902402a47981 */ /* 0x000e64000c1e1100 */
[----:B-1----:R-:W-:-:S05]  /*4db0*/  PRMT R11, R164, 0x8880, RZ ;  /* 0x00008880a40b7816 */ /* 0x002fca00000000ff */
[----:B------:R-:W-:-:S07]  /*4dc0*/  IMAD R10, R11, R152, RZ ;  /* 0x000000980b0a7224 */ /* 0x000fce00078e02ff */
.L_x_184:
[----:B------:R-:W-:Y:S05]  /*4dd0*/  BSYNC B1 ;  /* 0x0000000000017941 */ /* 0x000fea0003800000 */
.L_x_183:
[----:B-1----:R-:W-:Y:S01]  /*4de0*/  @!P5 IMAD R11, R96, R153, R10 ;  /* 0x00000099600bd224 */ /* 0x002fe200078e020a */
[----:B------:R-:W-:Y:S04]  /*4df0*/  BSSY B1, `(.L_x_185) ;  /* 0x0000006000017945 */ /* 0x000fe80003800000 */
[----:B------:R1:W-:Y:S01]  /*4e00*/  @!P5 STG.E.U8 desc[UR36][R4.64+0x90], R11 ;  /* 0x0000900b0400d986 */ /* 0x0003e2000c101124 */
[----:B------:R-:W-:Y:S05]  /*4e10*/  @P2 BRA `(.L_x_186) ;  /* 0x00000000000c2947 */ /* 0x000fea0003800000 */
[----:B------:R-:W1:Y:S02]  /*4e20*/  LDG.E.U8 R164, desc[UR36][R2.64+0x91] ;  /* 0x0000912402a47981 */ /* 0x000e64000c1e1100 */
[----:B-1----:R-:W-:-:S05]  /*4e30*/  PRMT R11, R164, 0x8880, RZ ;  /* 0x00008880a40b7816 */ /* 0x002fca00000000ff */
[----:B------:R-:W-:-:S07]  /*4e40*/  IMAD R10, R11, R152, RZ ;  /* 0x000000980b0a7224 */ /* 0x000fce00078e02ff */
.L_x_186:
[----:B------:R-:W-:Y:S05]  /*4e50*/  BSYNC B1 ;  /* 0x0000000000017941 */ /* 0x000fea0003800000 */
.L_x_185:
        /* <DEDUP_REMOVED lines=11> */
.L_x_188:
[----:B------:R-:W-:Y:S05]  /*4f10*/  BSYNC B1 ;  /* 0x0000000000017941 */ /* 0x000fea0003800000 */
.L_x_187:
[----:B-1----:R-:W-:Y:S01]  /*4f20*/  @!P4 IMAD R11, R98, R153, R10 ;  /* 0x00000099620bc224 */ /* 0x002fe200078e020a */
[----:B------:R-:W-:Y:S04]  /*4f30*/  BSSY B1, `(.L_x_189) ;  /* 0x0000006000017945 */ /* 0x000fe80003800000 */
[----:B------:R1:W-:Y:S01]  /*4f40*/  @!P4 STG.E.U8 desc[UR36][R6.64+0x90], R11 ;  /* 0x0000900b0600c986 */ /* 0x0003e2000c101124 */
[----:B------:R-:W-:Y:S05]  /*4f50*/  @P3 BRA `(.L_x_190) ;  /* 0x00000000000c3947 */ /* 0x000fea0003800000 */
[----:B------:R-:W1:Y:S02]  /*4f60*/  LDG.E.U8 R164, desc[UR36][R8.64+0x91] ;  /* 0x0000912408a47981 */ /* 0x000e64000c1e1100 */
[----:B-1----:R-:W-:-:S05]  /*4f70*/  PRMT R11, R164, 0x8880, RZ ;  /* 0x00008880a40b7816 */ /* 0x002fca00000000ff */
[----:B------:R-:W-:-:S07]  /*4f80*/  IMAD R10, R11, R152, RZ ;  /* 0x000000980b0a7224 */ /* 0x000fce00078e02ff */
.L_x_190:
[----:B------:R-:W-:Y:S05]  /*4f90*/  BSYNC B1 ;  /* 0x0000000000017941 */ /* 0x000fea0003800000 */
.L_x_189:
[----:B------:R-:W-:Y:S01]  /*4fa0*/  @!P3 IMAD R99, R99, R153, R10 ;  /* 0x000000996363b224 */ /* 0x000fe200078e020a */
[----:B------:R-:W-:Y:S04]  /*4fb0*/  BSSY B1, `(.L_x_191) ;  /* 0x0000006000017945 */ /* 0x000fe80003800000 */
[----:B------:R0:W-:Y:S01]  /*4fc0*/  @!P3 STG.E.U8 desc[UR36][R6.64+0x91], R99 ;  /* 0x000091630600b986 */ /* 0x0001e2000c101124 */
[----:B------:R-:W-:Y:S05]  /*4fd0*/  @P5 BRA `(.L_x_192) ;  /* 0x00000000000c5947 */ /* 0x000fea0003800000 */
[----:B------:R-:W1:Y:S02]  /*4fe0*/  LDG.E.U8 R164, desc[UR36][R2.64+0x98] ;  /* 0x0000982402a47981 */ /* 0x000e64000c1e1100 */
[----:B-1----:R-:W-:-:S05]  /*4ff0*/  PRMT R11, R164, 0x8880, RZ ;  /* 0x00008880a40b7816 */ /* 0x002fca00000000ff */
[----:B------:R-:W-:-:S07]  /*5000*/  IMAD R10, R11, R152, RZ ;  /* 0x000000980b0a7224 */ /* 0x000fce00078e02ff */
.L_x_192:
[----:B------:R-:W-:Y:S05]  /*5010*/  BSYNC B1 ;  /* 0x0000000000017941 */ /* 0x000fea0003800000 */
.L_x_191:
[----:B-1----:R-:W-:Y:S01]  /*5020*/  @!P5 IMAD R11, R100, R153, R10 ;  /* 0x00000099640bd224 */ /* 0x002fe200078e020a */
[----:B------:R-:W-:Y:S04]  /*5030*/  BSSY B1, `(.L_x_193) ;  /* 0x0000006000017945 */ /* 0x000fe80003800000 */
[----:B------:R1:W-:Y:S01]  /*5040*/  @!P5 STG.E.U8 desc[UR36][R4.64+0x98], R11 ;  /* 0x0000980b0400d986 */ /* 0x0003e2000c101124 */
[----:B------:R-:W-:Y:S05]  /*5050*/  @P2 BRA `(.L_x_194) ;  /* 0x00000000000c2947 */ /* 0x000fea0003800000 */
[----:B------:R-:W1:Y:S02]  /*5060*/  LDG.E.U8 R164, desc[UR36][R2.64+0x99] ;  /* 0x0000992402a47981 */ /* 0x000e64000c1e1100 */
[----:B-1----:R-:W-:-:S05]  /*5070*/  PRMT R11, R164, 0x8880, RZ ;  /* 0x00008880a40b7816 */ /* 0x002fca00000000ff */
[----:B------:R-:W-:-:S07]  /*5080*/  IMAD R10, R11, R152, RZ ;  /* 0x000000980b0a7224 */ /* 0x000fce00078e02ff */
.L_x_194:
[----:B------:R-:W-:Y:S05]  /*5090*/  BSYNC B1 ;  /* 0x0000000000017941 */ /* 0x000fea0003800000 */
.L_x_193:
        /* <DEDUP_REMOVED lines=11> */
.L_x_196:
[----:B------:R-:W-:Y:S05]  /*5150*/  BSYNC B1 ;  /* 0x0000000000017941 */ /* 0x000fea0003800000 */
.L_x_195:
[----:B-1----:R-:W-:Y:S01]  /*5160*/  @!P4 IMAD R11, R102, R153, R10 ;  /* 0x00000099660bc224 */ /* 0x002fe200078e020a */
[----:B------:R-:W-:Y:S04]  /*5170*/  BSSY B1, `(.L_x_197) ;  /* 0x0000006000017945 */ /* 0x000fe80003800000 */
[----:B------:R1:W-:Y:S01]  /*5180*/  @!P4 STG.E.U8 desc[UR36][R6.64+0x98], R11 ;  /* 0x0000980b0600c986 */ /* 0x0003e2000c101124 */
[----:B------:R-:W-:Y:S05]  /*5190*/  @P3 BRA `(.L_x_198) ;  /* 0x00000000000c3947 */ /* 0x000fea0003800000 */
[----:B------:R-:W1:Y:S02]  /*51a0*/  LDG.E.U8 R164, desc[UR36][R8.64+0x99] ;  /* 0x0000992408a47981 */ /* 0x000e64000c1e1100 */
[----:B-1----:R-:W-:-:S05]  /*51b0*/  PRMT R11, R164, 0x8880, RZ ;  /* 0x00008880a40b7816 */ /* 0x002fca00000000ff */
[----:B------:R-:W-:-:S07]  /*51c0*/  IMAD R10, R11, R152, RZ ;  /* 0x000000980b0a7224 */ /* 0x000fce00078e02ff */
.L_x_198:
[----:B------:R-:W-:Y:S05]  /*51d0*/  BSYNC B1 ;  /* 0x0000000000017941 */ /* 0x000fea0003800000 */
.L_x_197:
[----:B------:R-:W-:Y:S01]  /*51e0*/  @!P3 IMAD R103, R103, R153, R10 ;  /* 0x000000996767b224 */ /* 0x000fe200078e020a */
[----:B------:R-:W-:Y:S04]  /*51f0*/  BSSY B1, `(.L_x_199) ;  /* 0x0000006000017945 */ /* 0x000fe80003800000 */
[----:B------:R0:W-:Y:S01]  /*5200*/  @!P3 STG.E.U8 desc[UR36][R6.64+0x99], R103 ;  /* 0x000099670600b986 */ /* 0x0001e2000c101124 */
[----:B------:R-:W-:Y:S05]  /*5210*/  @P5 BRA `(.L_x_200) ;  /* 0x00000000000c5947 */ /* 0x000fea0003800000 */
[----:B------:R-:W1:Y:S02]  /*5220*/  LDG.E.U8 R164, desc[UR36][R2.64+0xa0] ;  /* 0x0000a02402a47981 */ /* 0x000e64000c1e1100 */
[----:B-1----:R-:W-:-:S05]  /*5230*/  PRMT R11, R164, 0x8880, RZ ;  /* 0x00008880a40b7816 */ /* 0x002fca00000000ff */
[----:B------:R-:W-:-:S07]  /*5240*/  IMAD R10, R11, R152, RZ ;  /* 0x000000980b0a7224 */ /* 0x000fce00078e02ff */
.L_x_200:
[----:B------:R-:W-:Y:S05]  /*5250*/  BSYNC B1 ;  /* 0x0000000000017941 */ /* 0x000fea0003800000 */
.L_x_199:
[----:B-1----:R-:W-:Y:S01]  /*5260*/  @!P5 IMAD R11, R104, R153, R10 ;  /* 0x00000099680bd224 */ /* 0x002fe200078e020a */
[----:B------:R-:W-:Y:S04]  /*5270*/  BSSY B1, `(.L_x_201) ;  /* 0x0000006000017945 */ /* 0x000fe80003800000 */
[----:B------:R1:W-:Y:S01]  /*5280*/  @!P5 STG.E.U8 desc[UR36][R4.64+0xa0], R11 ;  /* 0x0000a00b0400d986 */ /* 0x0003e2000c101124 */
[----:B------:R-:W-:Y:S05]  /*5290*/  @P2 BRA `(.L_x_202) ;  /* 0x00000000000c2947 */ /* 0x000fea0003800000 */
[----:B------:R-:W1:Y:S02]  /*52a0*/  LDG.E.U8 R164, desc[UR36][R2.64+0xa1] ;  /* 0x0000a12402a47981 */ /* 0x000e64000c1e1100 */
[----:B-1----:R-:W-:-:S05]  /*52b0*/  PRMT R11, R164, 0x8880, RZ ;  /* 0x00008880a40b7816 */ /* 0x002fca00000000ff */
[----:B------:R-:W-:-:S07]  /*52c0*/  IMAD R10, R11, R152, RZ ;  /* 0x000000980b0a7224 */ /* 0x000fce00078e02ff */
.L_x_202:
[----:B------:R-:W-:Y:S05]  /*52d0*/  BSYNC B1 ;  /* 0x0000000000017941 */ /* 0x000fea0003800000 */
.L_x_201:
        /* <DEDUP_REMOVED lines=11> */
.L_x_204:
[----:B------:R-:W-:Y:S05]  /*5390*/  BSYNC B1 ;  /* 0x0000000000017941 */ /* 0x000fea0003800000 */
.L_x_203:
[----:B-1----:R-:W-:Y:S01]  /*53a0*/  @!P4 IMAD R11, R106, R153, R10 ;  /* 0x000000996a0bc224 */ /* 0x002fe200078e020a */
[----:B------:R-:W-:Y:S04]  /*53b0*/  BSSY B1, `(.L_x_205) ;  /* 0x0000006000017945 */ /* 0x000fe80003800000 */
[----:B------:R1:W-:Y:S01]  /*53c0*/  @!P4 STG.E.U8 desc[UR36][R6.64+0xa0], R11 ;  /* 0x0000a00b0600c986 */ /* 0x0003e2000c101124 */
[----:B------:R-:W-:Y:S05]  /*53d0*/  @P3 BRA `(.L_x_206) ;  /* 0x00000000000c3947 */ /* 0x000fea0003800000 */
[----:B------:R-:W1:Y:S02]  /*53e0*/  LDG.E.U8 R164, desc[UR36][R8.64+0xa1] ;  /* 0x0000a12408a47981 */ /* 0x000e64000c1e1100 */
[----:B-1----:R-:W-:-:S05]  /*53f0*/  PRMT R11, R164, 0x8880, RZ ;  /* 0x00008880a40b7816 */ /* 0x002fca00000000ff */
[----:B------:R-:W-:-:S07]  /*5400*/  IMAD R10, R11, R152, RZ ;  /* 0x000000980b0a7224 */ /* 0x000fce00078e02ff */
.L_x_206:
[----:B------:R-:W-:Y:S05]  /*5410*/  BSYNC B1 ;  /* 0x0000000000017941 */ /* 0x000fea0003800000 */
.L_x_205:
[----:B------:R-:W-:Y:S01]  /*5420*/  @!P3 IMAD R107, R107, R153, R10 ;  /* 0x000000996b6bb224 */ /* 0x000fe200078e020a */
[----:B------:R-:W-:Y:S04]  /*5430*/  BSSY B1, `(.L_x_207) ;  /* 0x0000006000017945 */ /* 0x000fe80003800000 */
[----:B------:R0:W-:Y:S01]  /*5440*/  @!P3 STG.E.U8 desc[UR36][R6.64+0xa1], R107 ;  /* 0x0000a16b0600b986 */ /* 0x0001e2000c101124 */
[----:B------:R-:W-:Y:S05]  /*5450*/  @P5 BRA `(.L_x_208) ;  /* 0x00000000000c5947 */ /* 0x000fea0003800000 */
[----:B------:R-:W1:Y:S02]  /*5460*/  LDG.E.U8 R164, desc[UR36][R2.64+0xa8] ;  /* 0x0000a82402a47981 */ /* 0x000e64000c1e1100 */
[----:B-1----:R-:W-:-:S05]  /*5470*/  PRMT R11, R164, 0x8880, RZ ;  /* 0x00008880a40b7816 */ /* 0x002fca00000000ff */
[----:B------:R-:W-:-:S07]  /*5480*/  IMAD R10, R11, R152, RZ ;  /* 0x000000980b0a7224 */ /* 0x000fce00078e02ff */
.L_x_208:
[----:B------:R-:W-:Y:S05]  /*5490*/  BSYNC B1 ;  /* 0x0000000000017941 */ /* 0x000fea0003800000 */
.L_x_207:
[----:B-1----:R-:W-:Y:S01]  /*54a0*/  @!P5 IMAD R11, R108, R153, R10 ;  /* 0x000000996c0bd224 */ /* 0x002fe200078e020a */
[----:B------:R-:W-:Y:S04]  /*54b0*/  BSSY B1, `(.L_x_209) ;  /* 0x0000006000017945 */ /* 0x000fe80003800000 */
[----:B------:R1:W-:Y:S01]  /*54c0*/  @!P5 STG.E.U8 desc[UR36][R4.64+0xa8], R11 ;  /* 0x0000a80b0400d986 */ /* 0x0003e2000c101124 */
[----:B------:R-:W-:Y:S05]  /*54d0*/  @P2 BRA `(.L_x_210) ;  /* 0x00000000000c2947 */ /* 0x000fea0003800000 */
[----:B------:R-:W1:Y:S02]  /*54e0*/  LDG.E.U8 R164, desc[UR36][R2.64+0xa9] ;  /* 0x0000a92402a47981 */ /* 0x000e64000c1e1100 */
[----:B-1----:R-:W-:-:S05]  /*54f0*/  PRMT R11, R164, 0x8880, RZ ;  /* 0x00008880a40b7816 */ /* 0x002fca00000000ff */
[----:B------:R-:W-:-:S07]  /*5500*/  IMAD R10, R11, R152, RZ ;  /* 0x000000980b0a7224 */ /* 0x000fce00078e02ff */
.L_x_210:
[----:B------:R-:W-:Y:S05]  /*5510*/  BSYNC B1 ;  /* 0x0000000000017941 */ /* 0x000fea0003800000 */
.L_x_209:
        /* <DEDUP_REMOVED lines=11> */
.L_x_212:
[----:B------:R-:W-:Y:S05]  /*55d0*/  BSYNC B1 ;  /* 0x0000000000017941 */ /* 0x000fea0003800000 */
.L_x_211:
[----:B-1----:R-:W-:Y:S01]  /*55e0*/  @!P4 IMAD R11, R110, R153, R10 ;  /* 0x000000996e0bc224 */ /* 0x002fe200078e020a */
[----:B------:R-:W-:Y:S04]  /*55f0*/  BSSY B1, `(.L_x_213) ;  /* 0x0000006000017945 */ /* 0x000fe80003800000 */
[----:B------:R1:W-:Y:S01]  /*5600*/  @!P4 STG.E.U8 desc[UR36][R6.64+0xa8], R11 ;  /* 0x0000a80b0600c986 */ /* 0x0003e2000c101124 */
[----:B------:R-:W-:Y:S05]  /*5610*/  @P3 BRA `(.L_x_214) ;  /* 0x00000000000c3947 */ /* 0x000fea0003800000 */
[----:B------:R-:W1:Y:S02]  /*5620*/  LDG.E.U8 R164, desc[UR36][R8.64+0xa9] ;  /* 0x0000a92408a47981 */ /* 0x000e64000c1e1100 */
[----:B-1----:R-:W-:-:S05]  /*5630*/  PRMT R11, R164, 0x8880, RZ ;  /* 0x00008880a40b7816 */ /* 0x002fca00000000ff */
[----:B------:R-:W-:-:S07]  /*5640*/  IMAD R10, R11, R152, RZ ;  /* 0x000000980b0a7224 */ /* 0x000fce00078e02ff */
.L_x_214:
[----:B------:R-:W-:Y:S05]  /*5650*/  BSYNC B1 ;  /* 0x0000000000017941 */ /* 0x000fea0003800000 */
.L_x_213:
[----:B------:R-:W-:Y:S01]  /*5660*/  @!P3 IMAD R111, R111, R153, R10 ;  /* 0x000000996f6fb224 */ /* 0x000fe200078e020a */
[----:B------:R-:W-:Y:S04]  /*5670*/  BSSY B1, `(.L_x_215) ;  /* 0x0000006000017945 */ /* 0x000fe80003800000 */
[----:B------:R0:W-:Y:S01]  /*5680*/  @!P3 STG.E.U8 desc[UR36][R6.64+0xa9], R111 ;  /* 0x0000a96f0600b986 */ /* 0x0001e2000c101124 */
[----:B------:R-:W-:Y:S05]  /*5690*/  @P5 BRA `(.L_x_216) ;  /* 0x00000000000c5947 */ /* 0x000fea0003800000 */
[----:B------:R-:W1:Y:S02]  /*56a0*/  LDG.E.U8 R164, desc[UR36][R2.64+0xb0] ;  /* 0x0000b02402a47981 */ /* 0x000e64000c1e1100 */
[----:B-1----:R-:W-:-:S05]  /*56b0*/  PRMT R11, R164, 0x8880, RZ ;  /* 0x00008880a40b7816 */ /* 0x002fca00000000ff */
[----:B------:R-:W-:-:S07]  /*56c0*/  IMAD R10, R11, R152, RZ ;  /* 0x000000980b0a7224 */ /* 0x000fce00078e02ff */
.L_x_216:
[----:B------:R-:W-:Y:S05]  /*56d0*/  BSYNC B1 ;  /* 0x0000000000017941 */ /* 0x000fea0003800000 */
.L_x_215:
[----:B-1----:R-:W-:Y:S01]  /*56e0*/  @!P5 IMAD R11, R112, R153, R10 ;  /* 0x00000099700bd224 */ /* 0x002fe200078e020a */
[----:B------:R-:W-:Y:S04]  /*56f0*/  BSSY B1, `(.L_x_217) ;  /* 0x0000006000017945 */ /* 0x000fe80003800000 */
[----:B------:R1:W-:Y:S01]  /*5700*/  @!P5 STG.E.U8 desc[UR36][R4.64+0xb0], R11 ;  /* 0x0000b00b0400d986 */ /* 0x0003e2000c101124 */
[----:B------:R-:W-:Y:S05]  /*5710*/  @P2 BRA `(.L_x_218) ;  /* 0x00000000000c2947 */ /* 0x000fea0003800000 */
[----:B------:R-:W1:Y:S02]  /*5720*/  LDG.E.U8 R164, desc[UR36][R2.64+0xb1] ;  /* 0x0000b12402a47981 */ /* 0x000e64000c1e1100 */
[----:B-1----:R-:W-:-:S05]  /*5730*/  PRMT R11, R164, 0x8880, RZ ;  /* 0x00008880a40b7816 */ /* 0x002fca00000000ff */
[----:B------:R-:W-:-:S07]  /*5740*/  IMAD R10, R11, R152, RZ ;  /* 0x000000980b0a7224 */ /* 0x000fce00078e02ff */
.L_x_218:
[----:B------:R-:W-:Y:S05]  /*5750*/  BSYNC B1 ;  /* 0x0000000000017941 */ /* 0x000fea0003800000 */
.L_x_217:
        /* <DEDUP_REMOVED lines=11> */
.L_x_220:
[----:B------:R-:W-:Y:S05]  /*5810*/  BSYNC B1 ;  /* 0x0000000000017941 */ /* 0x000fea0003800000 */
.L_x_219:
[----:B-1----:R-:W-:Y:S01]  /*5820*/  @!P4 IMAD R11, R114, R153, R10 ;  /* 0x00000099720bc224 */ /* 0x002fe200078e020a */
[----:B------:R-:W-:Y:S04]  /*5830*/  BSSY B1, `(.L_x_221) ;  /* 0x0000006000017945 */ /* 0x000fe80003800000 */
[----:B------:R1:W-:Y:S01]  /*5840*/  @!P4 STG.E.U8 desc[UR36][R6.64+0xb0], R11 ;  /* 0x0000b00b0600c986 */ /* 0x0003e2000c101124 */
[----:B------:R-:W-:Y:S05]  /*5850*/  @P3 BRA `(.L_x_222) ;  /* 0x00000000000c3947 */ /* 0x000fea0003800000 */
[----:B------:R-:W1:Y:S02]  /*5860*/  LDG.E.U8 R164, desc[UR36][R8.64+0xb1] ;  /* 0x0000b12408a47981 */ /* 0x000e64000c1e1100 */
[----:B-1----:R-:W-:-:S05]  /*5870*/  PRMT R11, R164, 0x8880, RZ ;  /* 0x00008880a40b7816 */ /* 0x002fca00000000ff */
[----:B------:R-:W-:-:S07]  /*5880*/  IMAD R10, R11, R152, RZ ;  /* 0x000000980b0a7224 */ /* 0x000fce00078e02ff */
.L_x_222:
[----:B------:R-:W-:Y:S05]  /*5890*/  BSYNC B1 ;  /* 0x0000000000017941 */ /* 0x000fea0003800000 */
.L_x_221:
[----:B------:R-:W-:Y:S01]  /*58a0*/  @!P3 IMAD R115, R115, R153, R10 ;  /* 0x000000997373b224 */ /* 0x000fe200078e020a */
[----:B------:R-:W-:Y:S04]  /*58b0*/  BSSY B1, `(.L_x_223) ;  /* 0x0000006000017945 */ /* 0x000fe80003800000 */
[----:B------:R0:W-:Y:S01]  /*58c0*/  @!P3 STG.E.U8 desc[UR36][R6.64+0xb1], R115 ;  /* 0x0000b1730600b986 */ /* 0x0001e2000c101124 */
[----:B------:R-:W-:Y:S05]  /*58d0*/  @P5 BRA `(.L_x_224) ;  /* 0x00000000000c5947 */ /* 0x000fea0003800000 */
[----:B------:R-:W1:Y:S02]  /*58e0*/  LDG.E.U8 R164, desc[UR36][R2.64+0xb8] ;  /* 0x0000b82402a47981 */ /* 0x000e64000c1e1100 */
[----:B-1----:R-:W-:-:S05]  /*58f0*/  PRMT R11, R164, 0x8880, RZ ;  /* 0x00008880a40b7816 */ /* 0x002fca00000000ff */
[----:B------:R-:W-:-:S07]  /*5900*/  IMAD R10, R11, R152, RZ ;  /* 0x000000980b0a7224 */ /* 0x000fce00078e02ff */
.L_x_224:
[----:B------:R-:W-:Y:S05]  /*5910*/  BSYNC B1 ;  /* 0x0000000000017941 */ /* 0x000fea0003800000 */
.L_x_223:
[----:B-1----:R-:W-:Y:S01]  /*5920*/  @!P5 IMAD R11, R116, R153, R10 ;  /* 0x00000099740bd224 */ /* 0x002fe200078e020a */
[----:B------:R-:W-:Y:S04]  /*5930*/  BSSY B1, `(.L_x_225) ;  /* 0x0000006000017945 */ /* 0x000fe80003800000 */
[----:B------:R1:W-:Y:S01]  /*5940*/  @!P5 STG.E.U8 desc[UR36][R4.64+0xb8], R11 ;  /* 0x0000b80b0400d986 */ /* 0x0003e2000c101124 */
[----:B------:R-:W-:Y:S05]  /*5950*/  @P2 BRA `(.L_x_226) ;  /* 0x00000000000c2947 */ /* 0x000fea0003800000 */
[----:B------:R-:W1:Y:S02]  /*5960*/  LDG.E.U8 R164, desc[UR36][R2.64+0xb9] ;  /* 0x0000b92402a47981 */ /* 0x000e64000c1e1100 */
[----:B-1----:R-:W-:-:S05]  /*5970*/  PRMT R11, R164, 0x8880, RZ ;  /* 0x00008880a40b7816 */ /* 0x002fca00000000ff */
[----:B------:R-:W-:-:S07]  /*5980*/  IMAD R10, R11, R152, RZ ;  /* 0x000000980b0a7224 */ /* 0x000fce00078e02ff */
.L_x_226:
[----:B------:R-:W-:Y:S05]  /*5990*/  BSYNC B1 ;  /* 0x0000000000017941 */ /* 0x000fea0003800000 */
.L_x_225:
        /* <DEDUP_REMOVED lines=11> */
.L_x_228:
[----:B------:R-:W-:Y:S05]  /*5a50*/  BSYNC B1 ;  /* 0x0000000000017941 */ /* 0x000fea0003800000 */
.L_x_227:
[----:B-1----:R-:W-:Y:S01]  /*5a60*/  @!P4 IMAD R11, R118, R153, R10 ;  /* 0x00000099760bc224 */ /* 0x002fe200078e020a */
[----:B------:R-:W-:Y:S04]  /*5a70*/  BSSY B1, `(.L_x_229) ;  /* 0x0000006000017945 */ /* 0x000fe80003800000 */
[----:B------:R1:W-:Y:S01]  /*5a80*/  @!P4 STG.E.U8 desc[UR36][R6.64+0xb8], R11 ;  /* 0x0000b80b0600c986 */ /* 0x0003e2000c101124 */
[----:B------:R-:W-:Y:S05]  /*5a90*/  @P3 BRA `(.L_x_230) ;  /* 0x00000000000c3947 */ /* 0x000fea0003800000 */
[----:B------:R-:W1:Y:S02]  /*5aa0*/  LDG.E.U8 R164, desc[UR36][R8.64+0xb9] ;  /* 0x0000b92408a47981 */ /* 0x000e64000c1e1100 */
[----:B-1----:R-:W-:-:S05]  /*5ab0*/  PRMT R11, R164, 0x8880, RZ ;  /* 0x00008880a40b7816 */ /* 0x002fca00000000ff */
[----:B------:R-:W-:-:S07]  /*5ac0*/  IMAD R10, R11, R152, RZ ;  /* 0x000000980b0a7224 */ /* 0x000fce00078e02ff */
.L_x_230:
[----:B------:R-:W-:Y:S05]  /*5ad0*/  BSYNC B1 ;  /* 0x0000000000017941 */ /* 0x000fea0003800000 */
.L_x_229:
[----:B------:R-:W-:Y:S01]  /*5ae0*/  @!P3 IMAD R119, R119, R153, R10 ;  /* 0x000000997777b224 */ /* 0x000fe200078e020a */
[----:B------:R-:W-:Y:S04]  /*5af0*/  BSSY B1, `(.L_x_231) ;  /* 0x0000006000017945 */ /* 0x000fe80003800000 */
[----:B------:R0:W-:Y:S01]  /*5b00*/  @!P3 STG.E.U8 desc[UR36][R6.64+0xb9], R119 ;  /* 0x0000b9770600b986 */ /* 0x0001e2000c101124 */
[----:B------:R-:W-:Y:S05]  /*5b10*/  @P5 BRA `(.L_x_232) ;  /* 0x00000000000c5947 */ /* 0x000fea0003800000 */
[----:B------:R-:W1:Y:S02]  /*5b20*/  LDG.E.U8 R164, desc[UR36][R2.64+0xc0] ;  /* 0x0000c02402a47981 */ /* 0x000e64000c1e1100 */
[----:B-1----:R-:W-:-:S05]  /*5b30*/  PRMT R11, R164, 0x8880, RZ ;  /* 0x00008880a40b7816 */ /* 0x002fca00000000ff */
[----:B------:R-:W-:-:S07]  /*5b40*/  IMAD R10, R11, R152, RZ ;  /* 0x000000980b0a7224 */ /* 0x000fce00078e02ff */
.L_x_232:
[----:B------:R-:W-:Y:S05]  /*5b50*/  BSYNC B1 ;  /* 0x0000000000017941 */ /* 0x000fea0003800000 */
.L_x_231:
[----:B-1----:R-:W-:Y:S01]  /*5b60*/  @!P5 IMAD R11, R120, R153, R10 ;  /* 0x00000099780bd224 */ /* 0x002fe200078e020a */
[----:B------:R-:W-:Y:S04]  /*5b70*/  BSSY B1, `(.L_x_233) ;  /* 0x0000006000017945 */ /* 0x000fe80003800000 */
[----:B------:R1:W-:Y:S01]  /*5b80*/  @!P5 STG.E.U8 desc[UR36][R4.64+0xc0], R11 ;  /* 0x0000c00b0400d986 */ /* 0x0003e2000c101124 */
[----:B------:R-:W-:Y:S05]  /*5b90*/  @P2 BRA `(.L_x_234) ;  /* 0x00000000000c2947 */ /* 0x000fea0003800000 */
[----:B------:R-:W1:Y:S02]  /*5ba0*/  LDG.E.U8 R164, desc[UR36][R2.64+0xc1] ;  /* 0x0000c12402a47981 */ /* 0x000e64000c1e1100 */
[----:B-1----:R-:W-:-:S05]  /*5bb0*/  PRMT R11, R164, 0x8880, RZ ;  /* 0x00008880a40b7816 */ /* 0x002fca00000000ff */
[----:B------:R-:W-:-:S07]  /*5bc0*/  IMAD R10, R11, R152, RZ ;  /* 0x000000980b0a7224 */ /* 0x000fce00078e02ff */
.L_x_234:
[----:B------:R-:W-:Y:S05]  /*5bd0*/  BSYNC B1 ;  /* 0x0000000000017941 */ /* 0x000fea0003800000 */
.L_x_233:
        /* <DEDUP_REMOVED lines=11> */
.L_x_236:
[----:B------:R-:W-:Y:S05]  /*5c90*/  BSYNC B1 ;  /* 0x0000000000017941 */ /* 0x000fea0003800000 */
.L_x_235:
[----:B-1----:R-:W-:Y:S01]  /*5ca0*/  @!P4 IMAD R11, R122, R153, R10 ;  /* 0x000000997a0bc224 */ /* 0x002fe200078e020a */
[----:B------:R-:W-:Y:S04]  /*5cb0*/  BSSY B1, `(.L_x_237) ;  /* 0x0000006000017945 */ /* 0x000fe80003800000 */
[----:B------:R1:W-:Y:S01]  /*5cc0*/  @!P4 STG.E.U8 desc[UR36][R6.64+0xc0], R11 ;  /* 0x0000c00b0600c986 */ /* 0x0003e2000c101124 */
[----:B------:R-:W-:Y:S05]  /*5cd0*/  @P3 BRA `(.L_x_238) ;  /* 0x00000000000c3947 */ /* 0x000fea0003800000 */
[----:B------:R-:W1:Y:S02]  /*5ce0*/  LDG.E.U8 R164, desc[UR36][R8.64+0xc1] ;  /* 0x0000c12408a47981 */ /* 0x000e64000c1e1100 */
[----:B-1----:R-:W-:-:S05]  /*5cf0*/  PRMT R11, R164, 0x8880, RZ ;  /* 0x00008880a40b7816 */ /* 0x002fca00000000ff */
[----:B------:R-:W-:-:S07]  /*5d00*/  IMAD R10, R11, R152, RZ ;  /* 0x000000980b0a7224 */ /* 0x000fce00078e02ff */
.L_x_238:
[----:B------:R-:W-:Y:S05]  /*5d10*/  BSYNC B1 ;  /* 0x0000000000017941 */ /* 0x000fea0003800000 */
.L_x_237:
[----:B------:R-:W-:Y:S01]  /*5d20*/  @!P3 IMAD R123, R123, R153, R10 ;  /* 0x000000997b7bb224 */ /* 0x000fe200078e020a */
[----:B------:R-:W-:Y:S04]  /*5d30*/  BSSY B1, `(.L_x_239) ;  /* 0x0000006000017945 */ /* 0x000fe80003800000 */
[----:B------:R0:W-:Y:S01]  /*5d40*/  @!P3 STG.E.U8 desc[UR36][R6.64+0xc1], R123 ;  /* 0x0000c17b0600b986 */ /* 0x0001e2000c101124 */
[----:B------:R-:W-:Y:S05]  /*5d50*/  @P5 BRA `(.L_x_240) ;  /* 0x00000000000c5947 */ /* 0x000fea0003800000 */
[----:B------:R-:W1:Y:S02]  /*5d60*/  LDG.E.U8 R164, desc[UR36][R2.64+0xc8] ;  /* 0x0000c82402a47981 */ /* 0x000e64000c1e1100 */
[----:B-1----:R-:W-:-:S05]  /*5d70*/  PRMT R11, R164, 0x8880, RZ ;  /* 0x00008880a40b7816 */ /* 0x002fca00000000ff */
[----:B------:R-:W-:-:S07]  /*5d80*/  IMAD R10, R11, R152, RZ ;  /* 0x000000980b0a7224 */ /* 0x000fce00078e02ff */
.L_x_240:
[----:B------:R-:W-:Y:S05]  /*5d90*/  BSYNC B1 ;  /* 0x0000000000017941 */ /* 0x000fea0003800000 */
.L_x_239:
[----:B-1----:R-:W-:Y:S01]  /*5da0*/  @!P5 IMAD R11, R124, R153, R10 ;  /* 0x000000997c0bd224 */ /* 0x002fe200078e020a */
[----:B------:R-:W-:Y:S04]  /*5db0*/  BSSY B1, `(.L_x_241) ;  /* 0x0000006000017945 */ /* 0x000fe80003800000 */
[----:B------:R1:W-:Y:S01]  /*5dc0*/  @!P5 STG.E.U8 desc[UR36][R4.64+0xc8], R11 ;  /* 0x0000c80b0400d986 */ /* 0x0003e2000c101124 */
[----:B------:R-:W-:Y:S05]  /*5dd0*/  @P2 BRA `(.L_x_242) ;  /* 0x00000000000c2947 */ /* 0x000fea0003800000 */
[----:B------:R-:W1:Y:S02]  /*5de0*/  LDG.E.U8 R164, desc[UR36][R2.64+0xc9] ;  /* 0x0000c92402a47981 */ /* 0x000e64000c1e1100 */
[----:B-1----:R-:W-:-:S05]  /*5df0*/  PRMT R11, R164, 0x8880, RZ ;  /* 0x00008880a40b7816 */ /* 0x002fca00000000ff */
[----:B------:R-:W-:-:S07]  /*5e00*/  IMAD R10, R11, R152, RZ ;  /* 0x000000980b0a7224 */ /* 0x000fce00078e02ff */
.L_x_242:
[----:B------:R-:W-:Y:S05]  /*5e10*/  BSYNC B1 ;  /* 0x0000000000017941 */ /* 0x000fea0003800000 */
.L_x_241:
        /* <DEDUP_REMOVED lines=11> */
.L_x_244:
[----:B------:R-:W-:Y:S05]  /*5ed0*/  BSYNC B1 ;  /* 0x0000000000017941 */ /* 0x000fea0003800000 */
.L_x_243:
[----:B-1----:R-:W-:Y:S01]  /*5ee0*/  @!P4 IMAD R11, R126, R153, R10 ;  /* 0x000000997e0bc224 */ /* 0x002fe200078e020a */
[----:B------:R-:W-:Y:S04]  /*5ef0*/  BSSY B1, `(.L_x_245) ;  /* 0x0000006000017945 */ /* 0x000fe80003800000 */
[----:B------:R1:W-:Y:S01]  /*5f00*/  @!P4 STG.E.U8 desc[UR36][R6.64+0xc8], R11 ;  /* 0x0000c80b0600c986 */ /* 0x0003e2000c101124 */
[----:B------:R-:W-:Y:S05]  /*5f10*/  @P3 BRA `(.L_x_246) ;  /* 0x00000000000c3947 */ /* 0x000fea0003800000 */
[----:B------:R-:W1:Y:S02]  /*5f20*/  LDG.E.U8 R164, desc[UR36][R8.64+0xc9] ;  /* 0x0000c92408a47981 */ /* 0x000e64000c1e1100 */
[----:B-1----:R-:W-:-:S05]  /*5f30*/  PRMT R11, R164, 0x8880, RZ ;  /* 0x00008880a40b7816 */ /* 0x002fca00000000ff */
[----:B------:R-:W-:-:S07]  /*5f40*/  IMAD R10, R11, R152, RZ ;  /* 0x000000980b0a7224 */ /* 0x000fce00078e02ff */
.L_x_246:
[----:B------:R-:W-:Y:S05]  /*5f50*/  BSYNC B1 ;  /* 0x0000000000017941 */ /* 0x000fea0003800000 */
.L_x_245:
[----:B------:R-:W-:Y:S01]  /*5f60*/  @!P3 IMAD R127, R127, R153, R10 ;  /* 0x000000997f7fb224 */ /* 0x000fe200078e020a */
[----:B------:R-:W-:Y:S04]  /*5f70*/  BSSY B1, `(.L_x_247) ;  /* 0x0000006000017945 */ /* 0x000fe80003800000 */
[----:B------:R0:W-:Y:S01]  /*5f80*/  @!P3 STG.E.U8 desc[UR36][R6.64+0xc9], R127 ;  /* 0x0000c97f0600b986 */ /* 0x0001e2000c101124 */
[----:B------:R-:W-:Y:S05]  /*5f90*/  @P5 BRA `(.L_x_248) ;  /* 0x00000000000c5947 */ /* 0x000fea0003800000 */
[----:B------:R-:W1:Y:S02]  /*5fa0*/  LDG.E.U8 R164, desc[UR36][R2.64+0xd0] ;  /* 0x0000d02402a47981 */ /* 0x000e64000c1e1100 */
[----:B-1----:R-:W-:-:S05]  /*5fb0*/  PRMT R11, R164, 0x8880, RZ ;  /* 0x00008880a40b7816 */ /* 0x002fca00000000ff */
[----:B------:R-:W-:-:S07]  /*5fc0*/  IMAD R10, R11, R152, RZ ;  /* 0x000000980b0a7224 */ /* 0x000fce00078e02ff */
.L_x_248:
[----:B------:R-:W-:Y:S05]  /*5fd0*/  BSYNC B1 ;  /* 0x0000000000017941 */ /* 0x000fea0003800000 */
.L_x_247:
[----:B-1----:R-:W-:Y:S01]  /*5fe0*/  @!P5 IMAD R11, R128, R153, R10 ;  /* 0x00000099800bd224 */ /* 0x002fe200078e020a */
[----:B------:R-:W-:Y:S04]  /*5ff0*/  BSSY B1, `(.L_x_249) ;  /* 0x0000006000017945 */ /* 0x000fe80003800000 */
[----:B------:R1:W-:Y:S01]  /*6000*/  @!P5 STG.E.U8 desc[UR36][R4.64+0xd0], R11 ;  /* 0x0000d00b0400d986 */ /* 0x0003e2000c101124 */
[----:B------:R-:W-:Y:S05]  /*6010*/  @P2 BRA `(.L_x_250) ;  /* 0x00000000000c2947 */ /* 0x000fea0003800000 */
[----:B------:R-:W1:Y:S02]  /*6020*/  LDG.E.U8 R164, desc[UR36][R2.64+0xd1] ;  /* 0x0000d12402a47981 */ /* 0x000e64000c1e1100 */
[----:B-1----:R-:W-:-:S05]  /*6030*/  PRMT R11, R164, 0x8880, RZ ;  /* 0x00008880a40b7816 */ /* 0x002fca00000000ff */
[----:B------:R-:W-:-:S07]  /*6040*/  IMAD R10, R11, R152, RZ ;  /* 0x000000980b0a7224 */ /* 0x000fce00078e02ff */
.L_x_250:
[----:B------:R-:W-:Y:S05]  /*6050*/  BSYNC B1 ;  /* 0x0000000000017941 */ /* 0x000fea0003800000 */
.L_x_249:
        /* <DEDUP_REMOVED lines=11> */
.L_x_252:
[----:B------:R-:W-:Y:S05]  /*6110*/  BSYNC B1 ;  /* 0x0000000000017941 */ /* 0x000fea0003800000 */
.L_x_251:
[----:B-1----:R-:W-:Y:S01]  /*6120*/  @!P4 IMAD R11, R130, R153, R10 ;  /* 0x00000099820bc224 */ /* 0x002fe200078e020a */
[----:B------:R-:W-:Y:S04]  /*6130*/  BSSY B1, `(.L_x_253) ;  /* 0x0000006000017945 */ /* 0x000fe80003800000 */
[----:B------:R1:W-:Y:S01]  /*6140*/  @!P4 STG.E.U8 desc[UR36][R6.64+0xd0], R11 ;  /* 0x0000d00b0600c986 */ /* 0x0003e2000c101124 */
[----:B------:R-:W-:Y:S05]  /*6150*/  @P3 BRA `(.L_x_254) ;  /* 0x00000000000c3947 */ /* 0x000fea0003800000 */
[----:B------:R-:W1:Y:S02]  /*6160*/  LDG.E.U8 R164, desc[UR36][R8.64+0xd1] ;  /* 0x0000d12408a47981 */ /* 0x000e64000c1e1100 */
[----:B-1----:R-:W-:-:S05]  /*6170*/  PRMT R11, R164, 0x8880, RZ ;  /* 0x00008880a40b7816 */ /* 0x002fca00000000ff */
[----:B------:R-:W-:-:S07]  /*6180*/  IMAD R10, R11, R152, RZ ;  /* 0x000000980b0a7224 */ /* 0x000fce00078e02ff */
.L_x_254:
[----:B------:R-:W-:Y:S05]  /*6190*/  BSYNC B1 ;  /* 0x0000000000017941 */ /* 0x000fea0003800000 */
.L_x_253:
[----:B------:R-:W-:Y:S01]  /*61a0*/  @!P3 IMAD R131, R131, R153, R10 ;  /* 0x000000998383b224 */ /* 0x000fe200078e020a */
[----:B------:R-:W-:Y:S04]  /*61b0*/  BSSY B1, `(.L_x_255) ;  /* 0x0000006000017945 */ /* 0x000fe80003800000 */
[----:B------:R0:W-:Y:S01]  /*61c0*/  @!P3 STG.E.U8 desc[UR36][R6.64+0xd1], R131 ;  /* 0x0000d1830600b986 */ /* 0x0001e2000c101124 */
[----:B------:R-:W-:Y:S05]  /*61d0*/  @P5 BRA `(.L_x_256) ;  /* 0x00000000000c5947 */ /* 0x000fea0003800000 */
[----:B------:R-:W1:Y:S02]  /*61e0*/  LDG.E.U8 R164, desc[UR36][R2.64+0xd8] ;  /* 0x0000d82402a47981 */ /* 0x000e64000c1e1100 */
[----:B-1----:R-:W-:-:S05]  /*61f0*/  PRMT R11, R164, 0x8880, RZ ;  /* 0x00008880a40b7816 */ /* 0x002fca00000000ff */
[----:B------:R-:W-:-:S07]  /*6200*/  IMAD R10, R11, R152, RZ ;  /* 0x000000980b0a7224 */ /* 0x000fce00078e02ff */
.L_x_256:
[----:B------:R-:W-:Y:S05]  /*6210*/  BSYNC B1 ;  /* 0x0000000000017941 */ /* 0x000fea0003800000 */
.L_x_255:
[----:B-1----:R-:W-:Y:S01]  /*6220*/  @!P5 IMAD R11, R132, R153, R10 ;  /* 0x00000099840bd224 */ /* 0x002fe200078e020a */
[----:B------:R-:W-:Y:S04]  /*6230*/  BSSY B1, `(.L_x_257) ;  /* 0x0000006000017945 */ /* 0x000fe80003800000 */
[----:B------:R1:W-:Y:S01]  /*6240*/  @!P5 STG.E.U8 desc[UR36][R4.64+0xd8], R11 ;  /* 0x0000d80b0400d986 */ /* 0x0003e2000c101124 */
[----:B------:R-:W-:Y:S05]  /*6250*/  @P2 BRA `(.L_x_258) ;  /* 0x00000000000c2947 */ /* 0x000fea0003800000 */
[----:B------:R-:W1:Y:S02]  /*6260*/  LDG.E.U8 R164, desc[UR36][R2.64+0xd9] ;  /* 0x0000d92402a47981 */ /* 0x000e64000c1e1100 */
[----:B-1----:R-:W-:-:S05]  /*6270*/  PRMT R11, R164, 0x8880, RZ ;  /* 0x00008880a40b7816 */ /* 0x002fca00000000ff */
[----:B------:R-:W-:-:S07]  /*6280*/  IMAD R10, R11, R152, RZ ;  /* 0x000000980b0a7224 */ /* 0x000fce00078e02ff */
.L_x_258:
[----:B------:R-:W-:Y:S05]  /*6290*/  BSYNC B1 ;  /* 0x0000000000017941 */ /* 0x000fea0003800000 */
.L_x_257:
        /* <DEDUP_REMOVED lines=11> */
.L_x_260:
[----:B------:R-:W-:Y:S05]  /*6350*/  BSYNC B1 ;  /* 0x0000000000017941 */ /* 0x000fea0003800000 */
.L_x_259:
[----:B-1----:R-:W-:Y:S01]  /*6360*/  @!P4 IMAD R11, R134, R153, R10 ;  /* 0x00000099860bc224 */ /* 0x002fe200078e020a */
[----:B------:R-:W-:Y:S04]  /*6370*/  BSSY B1, `(.L_x_261) ;  /* 0x0000006000017945 */ /* 0x000fe80003800000 */
[----:B------:R1:W-:Y:S01]  /*6380*/  @!P4 STG.E.U8 desc[UR36][R6.64+0xd8], R11 ;  /* 0x0000d80b0600c986 */ /* 0x0003e2000c101124 */
[----:B------:R-:W-:Y:S05]  /*6390*/  @P3 BRA `(.L_x_262) ;  /* 0x00000000000c3947 */ /* 0x000fea0003800000 */
[----:B------:R-:W1:Y:S02]  /*63a0*/  LDG.E.U8 R164, desc[UR36][R8.64+0xd9] ;  /* 0x0000d92408a47981 */ /* 0x000e64000c1e1100 */
[----:B-1----:R-:W-:-:S05]  /*63b0*/  PRMT R11, R164, 0x8880, RZ ;  /* 0x00008880a40b7816 */ /* 0x002fca00000000ff */
[----:B------:R-:W-:-:S07]  /*63c0*/  IMAD R10, R11, R152, RZ ;  /* 0x000000980b0a7224 */ /* 0x000fce00078e02ff */
.L_x_262:
[----:B------:R-:W-:Y:S05]  /*63d0*/  BSYNC B1 ;  /* 0x0000000000017941 */ /* 0x000fea0003800000 */
.L_x_261:
[----:B------:R-:W-:Y:S01]  /*63e0*/  @!P3 IMAD R135, R135, R153, R10 ;  /* 0x000000998787b224 */ /* 0x000fe200078e020a */
[----:B------:R-:W-:Y:S04]  /*63f0*/  BSSY B1, `(.L_x_263) ;  /* 0x0000006000017945 */ /* 0x000fe80003800000 */
[----:B------:R0:W-:Y:S01]  /*6400*/  @!P3 STG.E.U8 desc[UR36][R6.64+0xd9], R135 ;  /* 0x0000d9870600b986 */ /* 0x0001e2000c101124 */
[----:B------:R-:W-:Y:S05]  /*6410*/  @P5 BRA `(.L_x_264) ;  /* 0x00000000000c5947 */ /* 0x000fea0003800000 */
[----:B------:R-:W1:Y:S02]  /*6420*/  LDG.E.U8 R164, desc[UR36][R2.64+0xe0] ;  /* 0x0000e02402a47981 */ /* 0x000e64000c1e1100 */
[----:B-1----:R-:W-:-:S05]  /*6430*/  PRMT R11, R164, 0x8880, RZ ;  /* 0x00008880a40b7816 */ /* 0x002fca00000000ff */
[----:B------:R-:W-:-:S07]  /*6440*/  IMAD R10, R11, R152, RZ ;  /* 0x000000980b0a7224 */ /* 0x000fce00078e02ff */
.L_x_264:
[----:B------:R-:W-:Y:S05]  /*6450*/  BSYNC B1 ;  /* 0x0000000000017941 */ /* 0x000fea0003800000 */
.L_x_263:
[----:B-1----:R-:W-:Y:S01]  /*6460*/  @!P5 IMAD R11, R136, R153, R10 ;  /* 0x00000099880bd224 */ /* 0x002fe200078e020a */
[----:B------:R-:W-:Y:S04]  /*6470*/  BSSY B1, `(.L_x_265) ;  /* 0x0000006000017945 */ /* 0x000fe80003800000 */
[----:B------:R1:W-:Y:S01]  /*6480*/  @!P5 STG.E.U8 desc[UR36][R4.64+0xe0], R11 ;  /* 0x0000e00b0400d986 */ /* 0x0003e2000c101124 */
[----:B------:R-:W-:Y:S05]  /*6490*/  @P2 BRA `(.L_x_266) ;  /* 0x00000000000c2947 */ /* 0x000fea0003800000 */
[----:B------:R-:W1:Y:S02]  /*64a0*/  LDG.E.U8 R164, desc[UR36][R2.64+0xe1] ;  /* 0x0000e12402a47981 */ /* 0x000e64000c1e1100 */
[----:B-1----:R-:W-:-:S05]  /*64b0*/  PRMT R11, R164, 0x8880, RZ ;  /* 0x00008880a40b7816 */ /* 0x002fca00000000ff */
[----:B------:R-:W-:-:S07]  /*64c0*/  IMAD R10, R11, R152, RZ ;  /* 0x000000980b0a7224 */ /* 0x000fce00078e02ff */
.L_x_266:
[----:B------:R-:W-:Y:S05]  /*64d0*/  BSYNC B1 ;  /* 0x0000000000017941 */ /* 0x000fea0003800000 */
.L_x_265:
        /* <DEDUP_REMOVED lines=11> */
.L_x_268:
[----:B------:R-:W-:Y:S05]  /*6590*/  BSYNC B1 ;  /* 0x0000000000017941 */ /* 0x000fea0003800000 */
.L_x_267:
[----:B-1----:R-:W-:Y:S01]  /*65a0*/  @!P4 IMAD R11, R138, R153, R10 ;  /* 0x000000998a0bc224 */ /* 0x002fe200078e020a */
[----:B------:R-:W-:Y:S04]  /*65b0*/  BSSY B1, `(.L_x_269) ;  /* 0x0000006000017945 */ /* 0x000fe80003800000 */
[----:B------:R1:W-:Y:S01]  /*65c0*/  @!P4 STG.E.U8 desc[UR36][R6.64+0xe0], R11 ;  /* 0x0000e00b0600c986 */ /* 0x0003e2000c101124 */
[----:B------:R-:W-:Y:S05]  /*65d0*/  @P3 BRA `(.L_x_270) ;  /* 0x00000000000c3947 */ /* 0x000fea0003800000 */
[----:B------:R-:W1:Y:S02]  /*65e0*/  LDG.E.U8 R164, desc[UR36][R8.64+0xe1] ;  /* 0x0000e12408a47981 */ /* 0x000e64000c1e1100 */
[----:B-1----:R-:W-:-:S05]  /*65f0*/  PRMT R11, R164, 0x8880, RZ ;  /* 0x00008880a40b7816 */ /* 0x002fca00000000ff */
[----:B------:R-:W-:-:S07]  /*6600*/  IMAD R10, R11, R152, RZ ;  /* 0x000000980b0a7224 */ /* 0x000fce00078e02ff */
.L_x_270:
[----:B------:R-:W-:Y:S05]  /*6610*/  BSYNC B1 ;  /* 0x0000000000017941 */ /* 0x000fea0003800000 */
.L_x_269:
[----:B------:R-:W-:Y:S01]  /*6620*/  @!P3 IMAD R139, R139, R153, R10 ;  /* 0x000000998b8bb224 */ /* 0x000fe200078e020a */
[----:B------:R-:W-:Y:S04]  /*6630*/  BSSY B1, `(.L_x_271) ;  /* 0x0000006000017945 */ /* 0x000fe80003800000 */
[----:B------:R0:W-:Y:S01]  /*6640*/  @!P3 STG.E.U8 desc[UR36][R6.64+0xe1], R139 ;  /* 0x0000e18b0600b986 */ /* 0x0001e2000c101124 */
[----:B------:R-:W-:Y:S05]  /*6650*/  @P5 BRA `(.L_x_272) ;  /* 0x00000000000c5947 */ /* 0x000fea0003800000 */
[----:B------:R-:W1:Y:S02]  /*6660*/  LDG.E.U8 R164, desc[UR36][R2.64+0xe8] ;  /* 0x0000e82402a47981 */ /* 0x000e64000c1e1100 */
[----:B-1----:R-:W-:-:S05]  /*6670*/  PRMT R11, R164, 0x8880, RZ ;  /* 0x00008880a40b7816 */ /* 0x002fca00000000ff */
[----:B------:R-:W-:-:S07]  /*6680*/  IMAD R10, R11, R152, RZ ;  /* 0x000000980b0a7224 */ /* 0x000fce00078e02ff */
.L_x_272:
[----:B------:R-:W-:Y:S05]  /*6690*/  BSYNC B1 ;  /* 0x0000000000017941 */ /* 0x000fea0003800000 */
.L_x_271:
[----:B-1----:R-:W-:Y:S01]  /*66a0*/  @!P5 IMAD R11, R140, R153, R10 ;  /* 0x000000998c0bd224 */ /* 0x002fe200078e020a */
[----:B------:R-:W-:Y:S04]  /*66b0*/  BSSY B1, `(.L_x_273) ;  /* 0x0000006000017945 */ /* 0x000fe80003800000 */
[----:B------:R1:W-:Y:S01]  /*66c0*/  @!P5 STG.E.U8 desc[UR36][R4.64+0xe8], R11 ;  /* 0x0000e80b0400d986 */ /* 0x0003e2000c101124 */
[----:B------:R-:W-:Y:S05]  /*66d0*/  @P2 BRA `(.L_x_274) ;  /* 0x00000000000c2947 */ /* 0x000fea0003800000 */
[----:B------:R-:W1:Y:S02]  /*66e0*/  LDG.E.U8 R164, desc[UR36][R2.64+0xe9] ;  /* 0x0000e92402a47981 */ /* 0x000e64000c1e1100 */
[----:B-1----:R-:W-:-:S05]  /*66f0*/  PRMT R11, R164, 0x8880, RZ ;  /* 0x00008880a40b7816 */ /* 0x002fca00000000ff */
[----:B------:R-:W-:-:S07]  /*6700*/  IMAD R10, R11, R152, RZ ;  /* 0x000000980b0a7224 */ /* 0x000fce00078e02ff */
.L_x_274:
[----:B------:R-:W-:Y:S05]  /*6710*/  BSYNC B1 ;  /* 0x0000000000017941 */ /* 0x000fea0003800000 */
.L_x_273:
        /* <DEDUP_REMOVED lines=11> */
.L_x_276:
[----:B------:R-:W-:Y:S05]  /*67d0*/  BSYNC B1 ;  /* 0x0000000000017941 */ /* 0x000fea0003800000 */
.L_x_275:
[----:B-1----:R-:W-:Y:S01]  /*67e0*/  @!P4 IMAD R11, R142, R153, R10 ;  /* 0x000000998e0bc224 */ /* 0x002fe200078e020a */
[----:B------:R-:W-:Y:S04]  /*67f0*/  BSSY B1, `(.L_x_277) ;  /* 0x0000006000017945 */ /* 0x000fe80003800000 */
[----:B------:R1:W-:Y:S01]  /*6800*/  @!P4 STG.E.U8 desc[UR36][R6.64+0xe8], R11 ;  /* 0x0000e80b0600c986 */ /* 0x0003e2000c101124 */
[----:B------:R-:W-:Y:S05]  /*6810*/  @P3 BRA `(.L_x_278) ;  /* 0x00000000000c3947 */ /* 0x000fea0003800000 */
[----:B------:R-:W1:Y:S02]  /*6820*/  LDG.E.U8 R164, desc[UR36][R8.64+0xe9] ;  /* 0x0000e92408a47981 */ /* 0x000e64000c1e1100 */
[----:B-1----:R-:W-:-:S05]  /*6830*/  PRMT R11, R164, 0x8880, RZ ;  /* 0x00008880a40b7816 */ /* 0x002fca00000000ff */
[----:B------:R-:W-:-:S07]  /*6840*/  IMAD R10, R11, R152, RZ ;  /* 0x000000980b0a7224 */ /* 0x000fce00078e02ff */
.L_x_278:
[----:B------:R-:W-:Y:S05]  /*6850*/  BSYNC B1 ;  /* 0x0000000000017941 */ /* 0x000fea0003800000 */
.L_x_277:
[----:B------:R-:W-:Y:S01]  /*6860*/  @!P3 IMAD R143, R143, R153, R10 ;  /* 0x000000998f8fb224 */ /* 0x000fe200078e020a */
[----:B------:R-:W-:Y:S04]  /*6870*/  BSSY B1, `(.L_x_279) ;  /* 0x0000006000017945 */ /* 0x000fe80003800000 */
[----:B------:R0:W-:Y:S01]  /*6880*/  @!P3 STG.E.U8 desc[UR36][R6.64+0xe9], R143 ;  /* 0x0000e98f0600b986 */ /* 0x0001e2000c101124 */
[----:B------:R-:W-:Y:S05]  /*6890*/  @P5 BRA `(.L_x_280) ;  /* 0x00000000000c5947 */ /* 0x000fea0003800000 */
[----:B------:R-:W1:Y:S02]  /*68a0*/  LDG.E.U8 R164, desc[UR36][R2.64+0xf0] ;  /* 0x0000f02402a47981 */ /* 0x000e64000c1e1100 */
[----:B-1----:R-:W-:-:S05]  /*68b0*/  PRMT R11, R164, 0x8880, RZ ;  /* 0x00008880a40b7816 */ /* 0x002fca00000000ff */
[----:B------:R-:W-:-:S07]  /*68c0*/  IMAD R10, R11, R152, RZ ;  /* 0x000000980b0a7224 */ /* 0x000fce00078e02ff */
.L_x_280:
[----:B------:R-:W-:Y:S05]  /*68d0*/  BSYNC B1 ;  /* 0x0000000000017941 */ /* 0x000fea0003800000 */
.L_x_279:
[----:B-1----:R-:W-:Y:S01]  /*68e0*/  @!P5 IMAD R11, R144, R153, R10 ;  /* 0x00000099900bd224 */ /* 0x002fe200078e020a */
[----:B------:R-:W-:Y:S04]  /*68f0*/  BSSY B1, `(.L_x_281) ;  /* 0x0000006000017945 */ /* 0x000fe80003800000 */
[----:B------:R1:W-:Y:S01]  /*6900*/  @!P5 STG.E.U8 desc[UR36][R4.64+0xf0], R11 ;  /* 0x0000f00b0400d986 */ /* 0x0003e2000c101124 */
[----:B------:R-:W-:Y:S05]  /*6910*/  @P2 BRA `(.L_x_282) ;  /* 0x00000000000c2947 */ /* 0x000fea0003800000 */
[----:B------:R-:W1:Y:S02]  /*6920*/  LDG.E.U8 R164, desc[UR36][R2.64+0xf1] ;  /* 0x0000f12402a47981 */ /* 0x000e64000c1e1100 */
[----:B-1----:R-:W-:-:S05]  /*6930*/  PRMT R11, R164, 0x8880, RZ ;  /* 0x00008880a40b7816 */ /* 0x002fca00000000ff */
[----:B------:R-:W-:-:S07]  /*6940*/  IMAD R10, R11, R152, RZ ;  /* 0x000000980b0a7224 */ /* 0x000fce00078e02ff */
.L_x_282:
[----:B------:R-:W-:Y:S05]  /*6950*/  BSYNC B1 ;  /* 0x0000000000017941 */ /* 0x000fea0003800000 */
.L_x_281:
[C---:B------:R-:W-:Y:S01]  /*6960*/  ISETP.LT.OR P4, PT, R0.reuse, 0xf1, !P0 ;  /* 0x000000f10000780c */ /* 0x040fe20004781670 */
[----:B------:R-:W-:Y:S01]  /*6970*/  @!P2 IMAD R145, R145, R153, R10 ;  /* 0x000000999191a224 */ /* 0x000fe200078e020a */
[----:B------:R-:W-:Y:S01]  /*6980*/  BSSY B1, `(.L_x_283) ;  /* 0x000000a000017945 */ /* 0x000fe20003800000 */
[C---:B------:R-:W-:Y:S02]  /*6990*/  ISETP.LT.OR P3, PT, R0.reuse, 0xf2, !P0 ;  /* 0x000000f20000780c */ /* 0x040fe40004761670 */
        /* <DEDUP_REMOVED lines=8> */
.L_x_284:
[----:B------:R-:W-:Y:S05]  /*6a20*/  BSYNC B1 ;  /* 0x0000000000017941 */ /* 0x000fea0003800000 */
.L_x_283:
[----:B-1----:R-:W-:Y:S01]  /*6a30*/  @!P4 IMAD R11, R146, R153, R10 ;  /* 0x00000099920bc224 */ /* 0x002fe200078e020a */
[----:B------:R-:W-:Y:S04]  /*6a40*/  BSSY B1, `(.L_x_285) ;  /* 0x0000006000017945 */ /* 0x000fe80003800000 */
[----:B------:R1:W-:Y:S01]  /*6a50*/  @!P4 STG.E.U8 desc[UR36][R6.64+0xf0], R11 ;  /* 0x0000f00b0600c986 */ /* 0x0003e2000c101124 */
[----:B------:R-:W-:Y:S05]  /*6a60*/  @P3 BRA `(.L_x_286) ;  /* 0x00000000000c3947 */ /* 0x000fea0003800000 */
[----:B------:R-:W1:Y:S02]  /*6a70*/  LDG.E.U8 R164, desc[UR36][R8.64+0xf1] ;  /* 0x0000f12408a47981 */ /* 0x000e64000c1e1100 */
[----:B-1----:R-:W-:-:S05]  /*6a80*/  PRMT R11, R164, 0x8880, RZ ;  /* 0x00008880a40b7816 */ /* 0x002fca00000000ff */
[----:B------:R-:W-:-:S07]  /*6a90*/  IMAD R10, R11, R152, RZ ;  /* 0x000000980b0a7224 */ /* 0x000fce00078e02ff */
.L_x_286:
[----:B------:R-:W-:Y:S05]  /*6aa0*/  BSYNC B1 ;  /* 0x0000000000017941 */ /* 0x000fea0003800000 */
.L_x_285:
[----:B------:R-:W-:Y:S01]  /*6ab0*/  @!P3 IMAD R147, R147, R153, R10 ;  /* 0x000000999393b224 */ /* 0x000fe200078e020a */
[----:B------:R-:W-:Y:S04]  /*6ac0*/  BSSY B1, `(.L_x_287) ;  /* 0x0000006000017945 */ /* 0x000fe80003800000 */
[----:B------:R0:W-:Y:S01]  /*6ad0*/  @!P3 STG.E.U8 desc[UR36][R6.64+0xf1], R147 ;  /* 0x0000f1930600b986 */ /* 0x0001e2000c101124 */
[----:B------:R-:W-:Y:S05]  /*6ae0*/  @P2 BRA `(.L_x_288) ;  /* 0x00000000000c2947 */ /* 0x000fea0003800000 */
[----:B------:R-:W1:Y:S02]  /*6af0*/  LDG.E.U8 R164, desc[UR36][R2.64+0xf8] ;  /* 0x0000f82402a47981 */ /* 0x000e64000c1e1100 */
[----:B-1----:R-:W-:-:S05]  /*6b00*/  PRMT R11, R164, 0x8880, RZ ;  /* 0x00008880a40b7816 */ /* 0x002fca00000000ff */
[----:B------:R-:W-:-:S07]  /*6b10*/  IMAD R10, R11, R152, RZ ;  /* 0x000000980b0a7224 */ /* 0x000fce00078e02ff */
.L_x_288:
[----:B------:R-:W-:Y:S05]  /*6b20*/  BSYNC B1 ;  /* 0x0000000000017941 */ /* 0x000fea0003800000 */
.L_x_287:
[----:B-1----:R-:W-:Y:S01]  /*6b30*/  @!P2 IMAD R11, R148, R153, R10 ;  /* 0x00000099940ba224 */ /* 0x002fe200078e020a */
[----:B------:R-:W-:Y:S04]  /*6b40*/  BSSY B1, `(.L_x_289) ;  /* 0x0000006000017945 */ /* 0x000fe80003800000 */
[----:B------:R1:W-:Y:S01]  /*6b50*/  @!P2 STG.E.U8 desc[UR36][R4.64+0xf8], R11 ;  /* 0x0000f80b0400a986 */ /* 0x0003e2000c101124 */
[----:B------:R-:W-:Y:S05]  /*6b60*/  @P1 BRA `(.L_x_290) ;  /* 0x00000000000c1947 */ /* 0x000fea0003800000 */
[----:B------:R-:W1:Y:S02]  /*6b70*/  LDG.E.U8 R164, desc[UR36][R2.64+0xf9] ;  /* 0x0000f92402a47981 */ /* 0x000e64000c1e1100 */
[----:B-1----:R-:W-:-:S05]  /*6b80*/  PRMT R11, R164, 0x8880, RZ ;  /* 0x00008880a40b7816 */ /* 0x002fca00000000ff */
[----:B------:R-:W-:-:S07]  /*6b90*/  IMAD R10, R11, R152, RZ ;  /* 0x000000980b0a7224 */ /* 0x000fce00078e02ff */
.L_x_290:
[----:B------:R-:W-:Y:S05]  /*6ba0*/  BSYNC B1 ;  /* 0x0000000000017941 */ /* 0x000fea0003800000 */
.L_x_289:
[----:B------:R-:W-:Y:S01]  /*6bb0*/  @!P1 IMAD R149, R149, R153, R10 ;  /* 0x0000009995959224 */ /* 0x000fe200078e020a */
[----:B------:R-:W-:Y:S04]  /*6bc0*/  BSSY B1, `(.L_x_291) ;  /* 0x0000006000017945 */ /* 0x000fe80003800000 */
[----:B------:R0:W-:Y:S01]  /*6bd0*/  @!P1 STG.E.U8 desc[UR36][R4.64+0xf9], R149 ;  /* 0x0000f99504009986 */ /* 0x0001e2000c101124 */
[----:B------:R-:W-:Y:S05]  /*6be0*/  @P5 BRA `(.L_x_292) ;  /* 0x00000000000c5947 */ /* 0x000fea0003800000 */
[----:B------:R-:W0:Y:S02]  /*6bf0*/  LDG.E.U8 R164, desc[UR36][R8.64+0xf8] ;  /* 0x0000f82408a47981 */ /* 0x000e24000c1e1100 */
[----:B0-----:R-:W-:-:S05]  /*6c00*/  PRMT R3, R164, 0x8880, RZ ;  /* 0x00008880a4037816 */ /* 0x001fca00000000ff */
[----:B------:R-:W-:-:S07]  /*6c10*/  IMAD R10, R3, R152, RZ ;  /* 0x00000098030a7224 */ /* 0x000fce00078e02ff */
.L_x_292:
[----:B------:R-:W-:Y:S05]  /*6c20*/  BSYNC B1 ;  /* 0x0000000000017941 */ /* 0x000fea0003800000 */
.L_x_291:
[----:B0-----:R-:W-:Y:S01]  /*6c30*/  @!P5 IMAD R3, R150, R153, R10 ;  /* 0x000000999603d224 */ /* 0x001fe200078e020a */
[----:B------:R-:W-:Y:S01]  /*6c40*/  ISETP.LT.OR P0, PT, R0, 0xfa, !P0 ;  /* 0x000000fa0000780c */ /* 0x000fe20004701670 */
[----:B------:R-:W-:Y:S03]  /*6c50*/  BSSY B1, `(.L_x_293) ;  /* 0x0000006000017945 */ /* 0x000fe60003800000 */
[----:B------:R0:W-:Y:S09]  /*6c60*/  @!P5 STG.E.U8 desc[UR36][R6.64+0xf8], R3 ;  /* 0x0000f8030600d986 */ /* 0x0001f2000c101124 */
[----:B------:R-:W-:Y:S05]  /*6c70*/  @P0 BRA `(.L_x_294) ;  /* 0x00000000000c0947 */ /* 0x000fea0003800000 */
[----:B------:R-:W0:Y:S02]  /*6c80*/  LDG.E.U8 R164, desc[UR36][R8.64+0xf9] ;  /* 0x0000f92408a47981 */ /* 0x000e24000c1e1100 */
[----:B0-----:R-:W-:-:S05]  /*6c90*/  PRMT R3, R164, 0x8880, RZ ;  /* 0x00008880a4037816 */ /* 0x001fca00000000ff */
[----:B------:R-:W-:-:S07]  /*6ca0*/  IMAD R10, R3, R152, RZ ;  /* 0x00000098030a7224 */ /* 0x000fce00078e02ff */
.L_x_294:
[----:B------:R-:W-:Y:S05]  /*6cb0*/  BSYNC B1 ;  /* 0x0000000000017941 */ /* 0x000fea0003800000 */
.L_x_293:
[----:B------:R-:W-:Y:S01]  /*6cc0*/  IMAD R151, R151, R153, R10 ;  /* 0x0000009997977224 */ /* 0x000fe200078e020a */
[----:B------:R-:W-:Y:S06]  /*6cd0*/  @P0 BRA `(.L_x_295) ;  /* 0x0000001800100947 */ /* 0x000fec0003800000 */
[----:B------:R0:W-:Y:S01]  /*6ce0*/  STG.E.U8 desc[UR36][R6.64+0xf9], R151 ;  /* 0x0000f99706007986 */ /* 0x0001e2000c101124 */
[----:B------:R-:W-:Y:S05]  /*6cf0*/  BRA `(.L_x_295) ;  /* 0x0000001800087947 */ /* 0x000fea0003800000 */
.L_x_38:
[C---:B------:R-:W-:Y:S02]  /*6d00*/  ISETP.GE.AND P1, PT, R22.reuse, 0x1, PT ;  /* 0x000000011600780c */ /* 0x040fe40003f26270 */
[----:B------:R-:W-:Y:S02]  /*6d10*/  ISETP.GE.AND P0, PT, R22, 0x9, PT ;  /* 0x000000091600780c */ /* 0x000fe40003f06270 */
[C---:B------:R-:W-:Y:S02]  /*6d20*/  ISETP.LT.OR P4, PT, R0.reuse, 0x1, !P1 ;  /* 0x000000010000780c */ /* 0x040fe40004f81670 */
[C---:B------:R-:W-:Y:S02]  /*6d30*/  ISETP.LT.OR P3, PT, R0.reuse, 0x2, !P1 ;  /* 0x000000020000780c */ /* 0x040fe40004f61670 */
[C---:B------:R-:W-:Y:S02]  /*6d40*/  ISETP.LT.OR P2, PT, R0.reuse, 0x1, !P0 ;  /* 0x000000010000780c */ /* 0x040fe40004741670 */
[----:B------:R-:W-:-:S07]  /*6d50*/  ISETP.LT.OR P5, PT, R0, 0x2, !P0 ;  /* 0x000000020000780c */ /* 0x000fce00047a1670 */
[-C--:B------:R-:W-:Y:S02]  /*6d60*/  @!P4 IMAD R3, R24, R153.reuse, RZ ;  /* 0x000000991803c224 */ /* 0x080fe400078e02ff */
[-C--:B------:R-:W-:Y:S02]  /*6d70*/  @!P3 IMAD R25, R25, R153.reuse, RZ ;  /* 0x000000991919b224 */ /* 0x080fe400078e02ff */
[-C--:B------:R-:W-:Y:S01]  /*6d80*/  @!P2 IMAD R9, R26, R153.reuse, RZ ;  /* 0x000000991a09a224 */ /* 0x080fe200078e02ff */
[----:B------:R0:W-:Y:S01]  /*6d90*/  @!P4 STG.E.U8 desc[UR36][R4.64], R3 ;  /* 0x000000030400c986 */ /* 0x0001e2000c101124 */
[C---:B------:R-:W-:Y:S01]  /*6da0*/  ISETP.LT.OR P4, PT, R0.reuse, 0x9, !P1 ;  /* 0x000000090000780c */ /* 0x040fe20004f81670 */
[----:B------:R-:W-:Y:S02]  /*6db0*/  @!P5 IMAD R27, R27, R153, RZ ;  /* 0x000000991b1bd224 */ /* 0x000fe400078e02ff */
[----:B------:R-:W-:Y:S01]  /*6dc0*/  @!P3 STG.E.U8 desc[UR36][R4.64+0x1], R25 ;  /* 0x000001190400b986 */ /* 0x000fe2000c101124 */
[----:B------:R-:W-:-:S03]  /*6dd0*/  ISETP.LT.OR P3, PT, R0, 0xa, !P1 ;  /* 0x0000000a0000780c */ /* 0x000fc60004f61670 */
[----:B------:R1:W-:Y:S01]  /*6de0*/  @!P2 STG.E.U8 desc[UR36][R6.64], R9 ;  /* 0x000000090600a986 */ /* 0x0003e2000c101124 */
[----:B------:R-:W-:-:S03]  /*6df0*/  ISETP.LT.OR P2, PT, R0, 0x9, !P0 ;  /* 0x000000090000780c */ /* 0x000fc60004741670 */
[----:B------:R-:W-:Y:S01]  /*6e00*/  @!P5 STG.E.U8 desc[UR36][R6.64+0x1], R27 ;  /* 0x0000011b0600d986 */ /* 0x000fe2000c101124 */
[----:B------:R-:W-:Y:S01]  /*6e10*/  ISETP.LT.OR P5, PT, R0, 0xa, !P0 ;  /* 0x0000000a0000780c */ /* 0x000fe200047a1670 */
[----:B------:R-:W-:-:S04]  /*6e20*/  @!P4 IMAD R11, R28, R153, RZ ;  /* 0x000000991c0bc224 */ /* 0x000fc800078e02ff */
[-C--:B------:R-:W-:Y:S01]  /*6e30*/  @!P3 IMAD R29, R29, R153.reuse, RZ ;  /* 0x000000991d1db224 */ /* 0x080fe200078e02ff */
[----:B------:R-:W-:Y:S01]  /*6e40*/  @!P4 STG.E.U8 desc[UR36][R4.64+0x8], R11 ;  /* 0x0000080b0400c986 */ /* 0x000fe2000c101124 */
[----:B------:R-:W-:Y:S02]  /*6e50*/  ISETP.LT.OR P4, PT, R0, 0x11, !P1 ;  /* 0x000000110000780c */ /* 0x000fe40004f81670 */
[-C--:B0-----:R-:W-:Y:S01]  /*6e60*/  @!P2 IMAD R3, R30, R153.reuse, RZ ;  /* 0x000000991e03a224 */ /* 0x081fe200078e02ff */
[----:B------:R-:W-:Y:S01]  /*6e70*/  @!P3 STG.E.U8 desc[UR36][R4.64+0x9], R29 ;  /* 0x0000091d0400b986 */ /* 0x000fe2000c101124 */
[C---:B------:R-:W-:Y:S02]  /*6e80*/  ISETP.LT.OR P3, PT, R0.reuse, 0x12, !P1 ;  /* 0x000000120000780c */ /* 0x040fe40004f61670 */
[----:B------:R-:W-:Y:S01]  /*6e90*/  @!P5 IMAD R31, R31, R153, RZ ;  /* 0x000000991f1fd224 */ /* 0x000fe200078e02ff */
[----:B------:R0:W-:Y:S01]  /*6ea0*/  @!P2 STG.E.U8 desc[UR36][R6.64+0x8], R3 ;  /* 0x000008030600a986 */ /* 0x0001e2000c101124 */
[----:B------:R-:W-:-:S03]  /*6eb0*/  ISETP.LT.OR P2, PT, R0, 0x11, !P0 ;  /* 0x000000110000780c */ /* 0x000fc60004741670 */
[----:B------:R-:W-:Y:S01]  /*6ec0*/  @!P5 STG.E.U8 desc[UR36][R6.64+0x9], R31 ;  /* 0x0000091f0600d986 */ /* 0x000fe2000c101124 */
[----:B------:R-:W-:Y:S01]  /*6ed0*/  ISETP.LT.OR P5, PT, R0, 0x12, !P0 ;  /* 0x000000120000780c */ /* 0x000fe200047a1670 */
[----:B-1----:R-:W-:-:S04]  /*6ee0*/  @!P4 IMAD R9, R32, R153, RZ ;  /* 0x000000992009c224 */ /* 0x002fc800078e02ff */
        /* <DEDUP_REMOVED lines=301> */
[----:B------:R1:W-:Y:S01]  /*81c0*/  @!P4 STG.E.U8 desc[UR36][R4.64+0xd8], R11 ;  /* 0x0000d80b0400c986 */ /* 0x0003e2000c101124 */
        /* <DEDUP_REMOVED lines=13> */
[-C--:B-1----:R-:W-:Y:S01]  /*82a0*/  @!P2 IMAD R11, R138, R153.reuse, RZ ;  /* 0x000000998a0ba224 */ /* 0x082fe200078e02ff */
[----:B------:R-:W-:Y:S01]  /*82b0*/  @!P3 STG.E.U8 desc[UR36][R4.64+0xe1], R137 ;  /* 0x0000e1890400b986 */ /* 0x000fe2000c101124 */
[C---:B------:R-:W-:Y:S02]  /*82c0*/  ISETP.LT.OR P3, PT, R0.reuse, 0xea, !P1 ;  /* 0x000000ea0000780c */ /* 0x040fe40004f61670 */
[----:B------:R-:W-:Y:S01]  /*82d0*/  @!P5 IMAD R139, R139, R153, RZ ;  /* 0x000000998b8bd224 */ /* 0x000fe200078e02ff */
[----:B------:R1:W-:Y:S01]  /*82e0*/  @!P2 STG.E.U8 desc[UR36][R6.64+0xe0], R11 ;  /* 0x0000e00b0600a986 */ /* 0x0003e2000c101124 */
[----:B------:R-:W-:-:S03]  /*82f0*/  ISETP.LT.OR P2, PT, R0, 0xe9, !P0 ;  /* 0x000000e90000780c */ /* 0x000fc60004741670 */
[----:B------:R-:W-:Y:S01]  /*8300*/  @!P5 STG.E.U8 desc[UR36][R6.64+0xe1], R139 ;  /* 0x0000e18b0600d986 */ /* 0x000fe2000c101124 */
[----:B------:R-:W-:Y:S01]  /*8310*/  ISETP.LT.OR P5, PT, R0, 0xea, !P0 ;  /* 0x000000ea0000780c */ /* 0x000fe200047a1670 */
[----:B0-----:R-:W-:-:S04]  /*8320*/  @!P4 IMAD R3, R140, R153, RZ ;  /* 0x000000998c03c224 */ /* 0x001fc800078e02ff */
[-C--:B------:R-:W-:Y:S01]  /*8330*/  @!P3 IMAD R141, R141, R153.reuse, RZ ;  /* 0x000000998d8db224 */ /* 0x080fe200078e02ff */
[----:B------:R0:W-:Y:S01]  /*8340*/  @!P4 STG.E.U8 desc[UR36][R4.64+0xe8], R3 ;  /* 0x0000e8030400c986 */ /* 0x0001e2000c101124 */
[----:B------:R-:W-:Y:S02]  /*8350*/  ISETP.LT.OR P4, PT, R0, 0xf2, !P1 ;  /* 0x000000f20000780c */ /* 0x000fe40004f81670 */
[-C--:B--2---:R-:W-:Y:S01]  /*8360*/  @!P2 IMAD R9, R142, R153.reuse, RZ ;  /* 0x000000998e09a224 */ /* 0x084fe200078e02ff */
[----:B------:R-:W-:Y:S01]  /*8370*/  @!P3 STG.E.U8 desc[UR36][R4.64+0xe9], R141 ;  /* 0x0000e98d0400b986 */ /* 0x000fe2000c101124 */
[C---:B------:R-:W-:Y:S02]  /*8380*/  ISETP.LT.OR P3, PT, R0.reuse, 0xf1, !P1 ;  /* 0x000000f10000780c */ /* 0x040fe40004f61670 */
[----:B------:R-:W-:Y:S01]  /*8390*/  @!P5 IMAD R143, R143, R153, RZ ;  /* 0x000000998f8fd224 */ /* 0x000fe200078e02ff */
[----:B------:R-:W-:Y:S01]  /*83a0*/  @!P2 STG.E.U8 desc[UR36][R6.64+0xe8], R9 ;  /* 0x0000e8090600a986 */ /* 0x000fe2000c101124 */
[----:B------:R-:W-:-:S03]  /*83b0*/  ISETP.LT.OR P2, PT, R0, 0xf1, !P0 ;  /* 0x000000f10000780c */ /* 0x000fc60004741670 */
[----:B------:R-:W-:Y:S01]  /*83c0*/  @!P5 STG.E.U8 desc[UR36][R6.64+0xe9], R143 ;  /* 0x0000e98f0600d986 */ /* 0x000fe2000c101124 */
[----:B------:R-:W-:Y:S01]  /*83d0*/  ISETP.LT.OR P5, PT, R0, 0xf9, !P0 ;  /* 0x000000f90000780c */ /* 0x000fe200047a1670 */
[----:B------:R-:W-:-:S04]  /*83e0*/  @!P4 IMAD R145, R145, R153, RZ ;  /* 0x000000999191c224 */ /* 0x000fc800078e02ff */
[-C--:B-1----:R-:W-:Y:S01]  /*83f0*/  @!P3 IMAD R11, R144, R153.reuse, RZ ;  /* 0x00000099900bb224 */ /* 0x082fe200078e02ff */
[----:B------:R-:W-:Y:S01]  /*8400*/  @!P4 STG.E.U8 desc[UR36][R4.64+0xf1], R145 ;  /* 0x0000f1910400c986 */ /* 0x000fe2000c101124 */
[C---:B------:R-:W-:Y:S02]  /*8410*/  ISETP.LT.OR P4, PT, R0.reuse, 0xf2, !P0 ;  /* 0x000000f20000780c */ /* 0x040fe40004781670 */
[C---:B------:R-:W-:Y:S01]  /*8420*/  ISETP.LT.OR P0, PT, R0.reuse, 0xfa, !P0 ;  /* 0x000000fa0000780c */ /* 0x040fe20004701670 */
[----:B------:R1:W-:Y:S01]  /*8430*/  @!P3 STG.E.U8 desc[UR36][R4.64+0xf0], R11 ;  /* 0x0000f00b0400b986 */ /* 0x0003e2000c101124 */
[----:B------:R-:W-:Y:S01]  /*8440*/  ISETP.LT.OR P3, PT, R0, 0xf9, !P1 ;  /* 0x000000f90000780c */ /* 0x000fe20004f61670 */
[----:B0-----:R-:W-:Y:S01]  /*8450*/  @!P2 IMAD R3, R146, R153, RZ ;  /* 0x000000999203a224 */ /* 0x001fe200078e02ff */
[----:B------:R-:W-:-:S04]  /*8460*/  ISETP.LT.OR P1, PT, R0, 0xfa, !P1 ;  /* 0x000000fa0000780c */ /* 0x000fc80004f21670 */
[----:B------:R0:W-:Y:S03]  /*8470*/  @!P2 STG.E.U8 desc[UR36][R6.64+0xf0], R3 ;  /* 0x0000f0030600a986 */ /* 0x0001e6000c101124 */
[-C--:B------:R-:W-:Y:S02]  /*8480*/  @!P4 IMAD R147, R147, R153.reuse, RZ ;  /* 0x000000999393c224 */ /* 0x080fe400078e02ff */
[-C--:B-1----:R-:W-:Y:S02]  /*8490*/  @!P5 IMAD R11, R150, R153.reuse, RZ ;  /* 0x00000099960bd224 */ /* 0x082fe400078e02ff */
[-C--:B------:R-:W-:Y:S01]  /*84a0*/  @!P3 IMAD R9, R148, R153.reuse, RZ ;  /* 0x000000999409b224 */ /* 0x080fe200078e02ff */
[----:B------:R0:W-:Y:S01]  /*84b0*/  @!P4 STG.E.U8 desc[UR36][R6.64+0xf1], R147 ;  /* 0x0000f1930600c986 */ /* 0x0001e2000c101124 */
[-C--:B------:R-:W-:Y:S02]  /*84c0*/  @!P1 IMAD R149, R149, R153.reuse, RZ ;  /* 0x0000009995959224 */ /* 0x080fe400078e02ff */
[----:B------:R-:W-:Y:S01]  /*84d0*/  @!P0 IMAD R151, R151, R153, RZ ;  /* 0x0000009997978224 */ /* 0x000fe200078e02ff */
[----:B------:R0:W-:Y:S04]  /*84e0*/  @!P3 STG.E.U8 desc[UR36][R4.64+0xf8], R9 ;  /* 0x0000f8090400b986 */ /* 0x0001e8000c101124 */
[----:B------:R0:W-:Y:S04]  /*84f0*/  @!P1 STG.E.U8 desc[UR36][R4.64+0xf9], R149 ;  /* 0x0000f99504009986 */ /* 0x0001e8000c101124 */
[----:B------:R0:W-:Y:S04]  /*8500*/  @!P5 STG.E.U8 desc[UR36][R6.64+0xf8], R11 ;  /* 0x0000f80b0600d986 */ /* 0x0001e8000c101124 */
[----:B------:R0:W-:Y:S02]  /*8510*/  @!P0 STG.E.U8 desc[UR36][R6.64+0xf9], R151 ;  /* 0x0000f99706008986 */ /* 0x0001e4000c101124 */
.L_x_295:
[----:B------:R-:W-:Y:S05]  /*8520*/  BSYNC B0 ;  /* 0x0000000000007941 */ /* 0x000fea0003800000 */
.L_x_37:
[----:B0-----:R-:W2:Y:S01]  /*8530*/  LDL.64 R2, [R1] ;  /* 0x0000000001027983 */ /* 0x001ea20000100a00 */
[----:B------:R-:W-:Y:S01]  /*8540*/  ULDC.64 UR4, c[0x0][0x650] ;  /* 0x0001940000047ab9 */ /* 0x000fe20000000a00 */
[----:B------:R0:W-:Y:S01]  /*8550*/  SYNCS.ARRIVE.TRANS64.A1T0 RZ, [R162+UR45], RZ ;  /* 0x000000ffa2ff79a7 */ /* 0x0001e2000810002d */
[----:B------:R-:W-:Y:S01]  /*8560*/  PRMT R0, RZ, 0x7610, R0 ;  /* 0x00007610ff007816 */ /* 0x000fe20000000000 */
[----:B------:R-:W-:Y:S02]  /*8570*/  IMAD.MOV.U32 R19, RZ, RZ, -0x1 ;  /* 0xffffffffff137424 */ /* 0x000fe400078e00ff */
[----:B------:R-:W-:Y:S01]  /*8580*/  IMAD.MOV.U32 R22, RZ, RZ, -0x1 ;  /* 0xffffffffff167424 */ /* 0x000fe200078e00ff */
[----:B--2---:R-:W-:-:S04]  /*8590*/  LEA R18, P0, R2, R18, 0x1 ;  /* 0x0000001202127211 */ /* 0x004fc800078008ff */
[----:B------:R-:W-:Y:S01]  /*85a0*/  LEA.HI.X R17, R2, R17, R23, 0x1, P0 ;  /* 0x0000001102117211 */ /* 0x000fe200000f0c17 */
[----:B------:R-:W-:Y:S01]  /*85b0*/  IMAD.MOV.U32 R2, RZ, RZ, -0x1 ;  /* 0xffffffffff027424 */ /* 0x000fe200078e00ff */
[----:B------:R-:W-:-:S04]  /*85c0*/  ISETP.GE.U32.AND P0, PT, R18, UR4, PT ;  /* 0x0000000412007c0c */ /* 0x000fc8000bf06070 */
[----:B------:R-:W-:-:S13]  /*85d0*/  ISETP.GE.U32.AND.EX P0, PT, R17, UR5, PT, P0 ;  /* 0x0000000511007c0c */ /* 0x000fda000bf06100 */
[----:B0-----:R-:W-:Y:S05]  /*85e0*/  @P0 BRA `(.L_x_296) ;  /* 0x0000000400700947 */ /* 0x001fea0003800000 */
[----:B------:R-:W0:Y:S01]  /*85f0*/  S2R R10, SR_CTAID.X ;  /* 0x00000000000a7919 */ /* 0x000e220000002500 */
[----:B------:R-:W2:Y:S01]  /*8600*/  LDC.64 R8, c[0x0][0x628] ;  /* 0x00018a00ff087b82 */ /* 0x000ea20000000a00 */
[----:B------:R-:W-:Y:S01]  /*8610*/  ULDC UR4, c[0x0][0x150] ;  /* 0x0000540000047ab9 */ /* 0x000fe20000000800 */
[----:B---3--:R-:W-:Y:S01]  /*8620*/  IMAD.MOV.U32 R6, RZ, RZ, R18 ;  /* 0x000000ffff067224 */ /* 0x008fe200078e0012 */
[----:B------:R-:W3:Y:S01]  /*8630*/  S2R R20, SR_CTAID.Y ;  /* 0x0000000000147919 */ /* 0x000ee20000002600 */
[----:B------:R-:W-:-:S04]  /*8640*/  IMAD.MOV.U32 R7, RZ, RZ, R17 ;  /* 0x000000ffff077224 */ /* 0x000fc800078e0011 */
[----:B------:R-:W1:Y:S08]  /*8650*/  LDC R15, c[0x0][0x144] ;  /* 0x00005100ff0f7b82 */ /* 0x000e700000000800 */
[----:B------:R-:W1:Y:S08]  /*8660*/  LDC R0, c[0x0][0x630] ;  /* 0x00018c00ff007b82 */ /* 0x000e700000000800 */
[----:B------:R-:W1:Y:S01]  /*8670*/  LDC.64 R12, c[0x0][0x620] ;  /* 0x00018800ff0c7b82 */ /* 0x000e620000000a00 */
[----:B--2---:R-:W-:-:S04]  /*8680*/  ISETP.NE.U32.AND P0, PT, R8, RZ, PT ;  /* 0x000000ff0800720c */ /* 0x004fc80003f05070 */
[----:B------:R-:W-:Y:S02]  /*8690*/  ISETP.NE.AND.EX P0, PT, R9, RZ, PT, P0 ;  /* 0x000000ff0900720c */ /* 0x000fe40003f05300 */
[----:B0-----:R-:W-:-:S05]  /*86a0*/  I2FP.F32.U32 R2, R10 ;  /* 0x0000000a00027245 */ /* 0x001fca0000201000 */
[----:B------:R-:W-:-:S04]  /*86b0*/  FMUL R2, R2, UR4 ;  /* 0x0000000402027c20 */ /* 0x000fc80008400000 */
[----:B------:R0:W2:Y:S02]  /*86c0*/  F2I.U32.TRUNC.NTZ R14, R2 ;  /* 0x00000002000e7305 */ /* 0x0000a4000020f000 */
[----:B---3--:R-:W-:Y:S05]  /*86d0*/  @!P0 BRA `(.L_x_297) ;  /* 0x0000000000288947 */ /* 0x008fea0003800000 */
[----:B------:R-:W3:Y:S02]  /*86e0*/  LDC R3, c[0x0][0x634] ;  /* 0x00018d00ff037b82 */ /* 0x000ee40000000800 */
[----:B---3--:R-:W-:-:S05]  /*86f0*/  IADD3 R7, P0, R18, R3, RZ ;  /* 0x0000000312077210 */ /* 0x008fca0007f1e0ff */
[----:B-1----:R-:W-:-:S04]  /*8700*/  IMAD.X R11, RZ, RZ, R17, P0 ;  /* 0x000000ffff0b7224 */ /* 0x002fc800000e0611 */
[----:B0-----:R-:W-:-:S04]  /*8710*/  IMAD.WIDE.U32 R2, R11, R8, RZ ;  /* 0x000000080b027225 */ /* 0x001fc800078e00ff */
[----:B----4-:R-:W-:-:S04]  /*8720*/  IMAD.WIDE.U32 R4, P0, R7, R9, R2 ;  /* 0x0000000907047225 */ /* 0x010fc80007800002 */
[----:B------:R-:W-:-:S04]  /*8730*/  IMAD.WIDE.U32 R2, R7, R8, RZ ;  /* 0x0000000807027225 */ /* 0x000fc800078e00ff */
[----:B------:R-:W-:Y:S01]  /*8740*/  IMAD.X R7, RZ, RZ, RZ, P0 ;  /* 0x000000ffff077224 */ /* 0x000fe200000e06ff */
[----:B------:R-:W-:Y:S01]  /*8750*/  IADD3 RZ, P0, R3, R4, RZ ;  /* 0x0000000403ff7210 */ /* 0x000fe20007f1e0ff */
[----:B------:R-:W-:-:S04]  /*8760*/  IMAD.MOV.U32 R6, RZ, RZ, R5 ;  /* 0x000000ffff067224 */ /* 0x000fc800078e0005 */
[----:B------:R-:W-:-:S08]  /*8770*/  IMAD.WIDE.U32.X R6, R11, R9, R6, P0 ;  /* 0x000000090b067225 */ /* 0x000fd000000e0406 */
.L_x_297:
[----:B------:R-:W3:Y:S01]  /*8780*/  LDC.64 R26, c[0x0][0x640] ;  /* 0x00019000ff1a7b82 */ /* 0x000ee20000000a00 */
[-C--:B-1----:R-:W-:Y:S01]  /*8790*/  SHF.R.U64 R11, R6, R0.reuse, R7 ;  /* 0x00000000060b7219 */ /* 0x082fe20000001207 */
[----:B------:R-:W-:Y:S01]  /*87a0*/  IMAD.MOV.U32 R19, RZ, RZ, R17 ;  /* 0x000000ffff137224 */ /* 0x000fe200078e0011 */
[----:B------:R-:W-:Y:S01]  /*87b0*/  SHF.R.U32.HI R0, RZ, R0, R7 ;  /* 0x00000000ff007219 */ /* 0x000fe20000011607 */
[----:B--2---:R-:W-:Y:S01]  /*87c0*/  IMAD.MOV R14, RZ, RZ, -R14 ;  /* 0x000000ffff0e7224 */ /* 0x004fe200078e0a0e */
[----:B----4-:R-:W-:Y:S01]  /*87d0*/  IADD3 R5, P0, RZ, -R11, RZ ;  /* 0x8000000bff057210 */ /* 0x010fe20007f1e0ff */
[----:B------:R-:W-:Y:S01]  /*87e0*/  ULDC UR4, c[0x0][0x154] ;  /* 0x0000550000047ab9 */ /* 0x000fe20000000800 */
[----:B------:R-:W-:Y:S01]  /*87f0*/  IMAD.MOV.U32 R7, RZ, RZ, 0x1 ;  /* 0x00000001ff077424 */ /* 0x000fe200078e00ff */
[----:B------:R-:W1:Y:S01]  /*8800*/  LDC R4, c[0x0][0x618] ;  /* 0x00018600ff047b82 */ /* 0x000e620000000800 */
[----:B------:R-:W-:Y:S02]  /*8810*/  IMAD R22, R15, R14, R10 ;  /* 0x0000000e0f167224 */ /* 0x000fe400078e020a */
[----:B------:R-:W-:-:S04]  /*8820*/  IMAD.X R3, RZ, RZ, ~R0, P0 ;  /* 0x000000ffff037224 */ /* 0x000fc800000e0e00 */
[-C--:B------:R-:W-:Y:S01]  /*8830*/  IMAD R0, R3, R12.reuse, RZ ;  /* 0x0000000c03007224 */ /* 0x080fe200078e02ff */
[----:B------:R-:W2:Y:S01]  /*8840*/  LDC R6, c[0x0][0x608] ;  /* 0x00018200ff067b82 */ /* 0x000ea20000000800 */
[----:B0-----:R-:W-:-:S04]  /*8850*/  IMAD.WIDE.U32 R2, R5, R12, R18 ;  /* 0x0000000c05027225 */ /* 0x001fc800078e0012 */
[----:B------:R-:W-:Y:S01]  /*8860*/  IMAD R5, R5, R13, R0 ;  /* 0x0000000d05057224 */ /* 0x000fe200078e0200 */
[----:B------:R-:W-:Y:S02]  /*8870*/  I2FP.F32.U32 R0, R20 ;  /* 0x0000001400007245 */ /* 0x000fe40000201000 */
[----:B------:R-:W0:Y:S01]  /*8880*/  LDC R24, c[0x0][0x658] ;  /* 0x00019600ff187b82 */ /* 0x000e220000000800 */
[----:B------:R-:W-:Y:S01]  /*8890*/  IMAD.IADD R3, R3, 0x1, R5 ;  /* 0x0000000103037824 */ /* 0x000fe200078e0205 */
[----:B---3--:R-:W-:Y:S01]  /*88a0*/  ISETP.NE.U32.AND P0, PT, R26, RZ, PT ;  /* 0x000000ff1a00720c */ /* 0x008fe20003f05070 */
[----:B------:R-:W-:Y:S01]  /*88b0*/  FMUL R0, R0, UR4 ;  /* 0x0000000400007c20 */ /* 0x000fe20008400000 */
[----:B------:R-:W-:Y:S02]  /*88c0*/  IMAD.MOV.U32 R5, RZ, RZ, -0x1 ;  /* 0xffffffffff057424 */ /* 0x000fe400078e00ff */
[----:B------:R-:W-:Y:S01]  /*88d0*/  ISETP.NE.AND.EX P0, PT, R27, RZ, PT, P0 ;  /* 0x000000ff1b00720c */ /* 0x000fe20003f05300 */
[----:B------:R3:W4:Y:S01]  /*88e0*/  F2I.U32.TRUNC.NTZ R12, R0 ;  /* 0x00000000000c7305 */ /* 0x000722000020f000 */
[----:B------:R-:W3:Y:S01]  /*88f0*/  LDC R15, c[0x0][0x148] ;  /* 0x00005200ff0f7b82 */ /* 0x000ee20000000800 */
[----:B-1----:R-:W-:-:S02]  /*8900*/  SHF.R.U64 R10, R2, R4, R3 ;  /* 0x00000004020a7219 */ /* 0x002fc40000001203 */
[----:B------:R-:W-:-:S05]  /*8910*/  SHF.R.U32.HI R3, RZ, R4, R3 ;  /* 0x00000004ff037219 */ /* 0x000fca0000011603 */
[----:B------:R-:W1:Y:S01]  /*8920*/  LDC R14, c[0x0][0x600] ;  /* 0x00018000ff0e7b82 */ /* 0x000e620000000800 */
[-CC-:B--2---:R-:W-:Y:S02]  /*8930*/  SHF.R.U64 R8, R10, R6.reuse, R3.reuse ;  /* 0x000000060a087219 */ /* 0x184fe40000001203 */
[----:B------:R-:W-:-:S05]  /*8940*/  SHF.R.U32.HI R3, RZ, R6, R3 ;  /* 0x00000006ff037219 */ /* 0x000fca0000011603 */
[----:B------:R-:W2:Y:S01]  /*8950*/  LDC R21, c[0x0][0x648] ;  /* 0x00019200ff157b82 */ /* 0x000ea20000000800 */
[-CC-:B0-----:R-:W-:Y:S02]  /*8960*/  SHF.R.U64 R13, R8, R24.reuse, R3.reuse ;  /* 0x00000018080d7219 */ /* 0x181fe40000001203 */
[-C--:B------:R-:W-:Y:S02]  /*8970*/  SHF.L.U32 R5, R5, R24.reuse, RZ ;  /* 0x0000001805057219 */ /* 0x080fe400000006ff */
[-C--:B------:R-:W-:Y:S01]  /*8980*/  SHF.R.U32.HI R3, RZ, R24.reuse, R3 ;  /* 0x00000018ff037219 */ /* 0x080fe20000011603 */
[----:B------:R-:W-:Y:S01]  /*8990*/  IMAD.MOV.U32 R2, RZ, RZ, R13 ;  /* 0x000000ffff027224 */ /* 0x000fe200078e000d */
[----:B------:R-:W-:Y:S01]  /*89a0*/  SHF.L.U32 R24, R7, R24, RZ ;  /* 0x0000001807187219 */ /* 0x000fe200000006ff */
[----:B------:R-:W0:Y:S01]  /*89b0*/  LDC R25, c[0x0][0x638] ;  /* 0x00018e00ff197b82 */ /* 0x000e220000000800 */
[----:B------:R-:W-:-:S07]  /*89c0*/  LOP3.LUT R19, RZ, R5, RZ, 0x33, !PT ;  /* 0x00000005ff137212 */ /* 0x000fce00078e33ff */
[----:B------:R-:W0:Y:S01]  /*89d0*/  LDC R28, c[0x0][0x610] ;  /* 0x00018400ff1c7b82 */ /* 0x000e220000000800 */
[----:B----4-:R-:W-:Y:S05]  /*89e0*/  @!P0 BRA `(.L_x_298) ;  /* 0x0000000000288947 */ /* 0x010fea0003800000 */
[----:B---3--:R-:W3:Y:S02]  /*89f0*/  LDC R0, c[0x0][0x64c] ;  /* 0x00019300ff007b82 */ /* 0x008ee40000000800 */
[----:B---3--:R-:W-:-:S05]  /*8a00*/  IADD3 R7, P0, R13, R0, RZ ;  /* 0x000000000d077210 */ /* 0x008fca0007f1e0ff */
        /* <DEDUP_REMOVED lines=8> */
.L_x_298:
[----:B------:R-:W4:Y:S01]  /*8a90*/  LDC R4, c[0x0][0x65c] ;  /* 0x00019700ff047b82 */ /* 0x000f220000000800 */
[----:B--23--:R-:W-:Y:S01]  /*8aa0*/  SHF.R.U64 R0, R2, R21, R3 ;  /* 0x0000001502007219 */ /* 0x00cfe20000001203 */
[----:B-1----:R-:W-:Y:S01]  /*8ab0*/  VIADD R3, R14, 0xffffffff ;  /* 0xffffffff0e037836 */ /* 0x002fe20000000000 */
[----:B------:R-:W-:Y:S01]  /*8ac0*/  LOP3.LUT R19, R8, R19, RZ, 0xc0, !PT ;  /* 0x0000001308137212 */ /* 0x000fe200078ec0ff */
[----:B------:R-:W-:Y:S02]  /*8ad0*/  IMAD.MOV R12, RZ, RZ, -R12 ;  /* 0x000000ffff0c7224 */ /* 0x000fe400078e0a0c */
[----:B------:R-:W-:Y:S01]  /*8ae0*/  IMAD.MOV R2, RZ, RZ, -R0 ;  /* 0x000000ffff027224 */ /* 0x000fe200078e0a00 */
[----:B------:R-:W-:Y:S01]  /*8af0*/  LOP3.LUT R3, R10, R3, RZ, 0xc0, !PT ;  /* 0x000000030a037212 */ /* 0x000fe200078ec0ff */
[----:B------:R-:W-:Y:S02]  /*8b00*/  IMAD R19, R24, R0, R19 ;  /* 0x0000000018137224 */ /* 0x000fe400078e0213 */
[----:B0-----:R-:W-:-:S04]  /*8b10*/  IMAD R0, R2, R25, R13 ;  /* 0x0000001902007224 */ /* 0x001fc800078e020d */
[----:B------:R-:W-:Y:S01]  /*8b20*/  IMAD R2, R0, R14, R3 ;  /* 0x0000000e00027224 */ /* 0x000fe200078e0203 */
[----:B----4-:R-:W-:Y:S01]  /*8b30*/  ISETP.NE.AND P0, PT, R4, 0x1, PT ;  /* 0x000000010400780c */ /* 0x010fe20003f05270 */
[----:B------:R-:W-:-:S05]  /*8b40*/  IMAD.MOV.U32 R4, RZ, RZ, 0x1 ;  /* 0x00000001ff047424 */ /* 0x000fca00078e00ff */
[----:B------:R-:W-:-:S07]  /*8b50*/  PRMT R0, R4, 0x7610, R0 ;  /* 0x0000761004007816 */ /* 0x000fce0000000000 */
[----:B------:R-:W-:-:S04]  /*8b60*/  @P0 IMAD R22, R15, R12, R20 ;  /* 0x0000000c0f160224 */ /* 0x000fc800078e0214 */
[----:B------:R-:W-:-:S05]  /*8b70*/  IMAD R19, R19, R28, R22 ;  /* 0x0000001c13137224 */ /* 0x000fca00078e0216 */
[----:B------:R-:W-:Y:S02]  /*8b80*/  SEL R22, R2, R19, !P0 ;  /* 0x0000001302167207 */ /* 0x000fe40004000000 */
[----:B------:R-:W-:Y:S01]  /*8b90*/  SEL R19, R19, R2, !P0 ;  /* 0x0000000213137207 */ /* 0x000fe20004000000 */
[----:B------:R-:W-:-:S07]  /*8ba0*/  IMAD.MOV.U32 R2, RZ, RZ, R11 ;  /* 0x000000ffff027224 */ /* 0x000fce00078e000b */
.L_x_296:
[----:B------:R-:W-:Y:S02]  /*8bb0*/  LOP3.LUT P0, RZ, R0, 0xff, RZ, 0xc0, !PT ;  /* 0x000000ff00ff7812 */ /* 0x000fe4000780c0ff */
[----:B------:R-:W-:-:S11]  /*8bc0*/  LOP3.LUT R165, R165, 0x1, RZ, 0x3c, !PT ;  /* 0x00000001a5a57812 */ /* 0x000fd600078e3cff */
[----:B------:R-:W-:Y:S05]  /*8bd0*/  @P0 BRA `(.L_x_299) ;  /* 0xffffff8c00440947 */ /* 0x000fea000383ffff */
[----:B------:R-:W-:Y:S05]  /*8be0*/  EXIT ;  /* 0x000000000000794d */ /* 0x000fea0003800000 */
.L_x_18:
[----:B------:R-:W-:-:S08]  /*8bf0*/  ISETP.NE.AND P0, PT, R5, RZ, PT ;  /* 0x000000ff0500720c */ /* 0x000fd00003f05270 */
[----:B0-----:R-:W0:-:S00]  /*8c00*/  USETMAXREG.DEALLOC.CTAPOOL 0x28 ;  /* 0x00000028000079c8 */ /* 0x001e0000080e0500 */
[----:B------:R-:W-:Y:S05]  /*8c10*/  @P0 EXIT ;  /* 0x000000000000094d */ /* 0x000fea0003800000 */
[----:B0-----:R-:W-:Y:S01]  /*8c20*/  LOP3.LUT P0, RZ, R8, 0xff, RZ, 0xc0, !PT ;  /* 0x000000ff08ff7812 */ /* 0x001fe2000780c0ff */
[----:B------:R-:W-:Y:S02]  /*8c30*/  IMAD.MOV.U32 R0, RZ, RZ, 0x1 ;  /* 0x00000001ff007424 */ /* 0x000fe400078e00ff */
[----:B------:R-:W-:-:S10]  /*8c40*/  IMAD.MOV.U32 R8, RZ, RZ, RZ ;  /* 0x000000ffff087224 */ /* 0x000fd400078e00ff */
[----:B------:R-:W-:Y:S05]  /*8c50*/  @!P0 BRA `(.L_x_300) ;  /* 0x0000000c00408947 */ /* 0x000fea0003800000 */
[----:B------:R-:W0:Y:S01]  /*8c60*/  S2R R10, SR_CgaCtaId ;  /* 0x00000000000a7919 */ /* 0x000e220000008800 */
[----:B------:R-:W-:Y:S01]  /*8c70*/  LOP3.LUT P0, RZ, R4, 0x1f, RZ, 0xc0, !PT ;  /* 0x0000001f04ff7812 */ /* 0x000fe2000780c0ff */
[----:B------:R-:W-:Y:S01]  /*8c80*/  ULDC UR5, c[0x0][0x658] ;  /* 0x0001960000057ab9 */ /* 0x000fe20000000800 */
[C---:B------:R-:W-:Y:S01]  /*8c90*/  ISETP.NE.AND P2, PT, R3.reuse, RZ, PT ;  /* 0x000000ff0300720c */ /* 0x040fe20003f45270 */
[----:B------:R-:W-:Y:S01]  /*8ca0*/  UMOV UR6, 0xffffffff ;  /* 0xffffffff00067882 */ /* 0x000fe20000000000 */
[----:B------:R-:W-:Y:S01]  /*8cb0*/  ISETP.NE.OR P0, PT, R3, RZ, !P0 ;  /* 0x000000ff0300720c */ /* 0x000fe20004705670 */
[----:B------:R-:W-:Y:S01]  /*8cc0*/  BSSY B0, `(.L_x_300) ;  /* 0x00000c9000007945 */ /* 0x000fe20003800000 */
[----:B------:R-:W-:Y:S01]  /*8cd0*/  USHF.L.U32 UR6, UR6, UR5, URZ ;  /* 0x0000000506067299 */ /* 0x000fe2000800063f */
[----:B------:R-:W-:Y:S01]  /*8ce0*/  IMAD.MOV.U32 R9, RZ, RZ, 0x1 ;  /* 0x00000001ff097424 */ /* 0x000fe200078e00ff */
[----:B------:R-:W-:Y:S01]  /*8cf0*/  LOP3.LUT R6, R16, 0x2, RZ, 0xfc, !PT ;  /* 0x0000000210067812 */ /* 0x000fe200078efcff */
[----:B------:R-:W-:Y:S01]  /*8d00*/  IMAD.MOV.U32 R0, RZ, RZ, 0x1 ;  /* 0x00000001ff007424 */ /* 0x000fe200078e00ff */
[----:B------:R-:W-:Y:S01]  /*8d10*/  ULDC UR4, c[0x0][0x600] ;  /* 0x0001800000047ab9 */ /* 0x000fe20000000800 */
[----:B------:R-:W-:Y:S01]  /*8d20*/  IMAD.MOV.U32 R8, RZ, RZ, RZ ;  /* 0x000000ffff087224 */ /* 0x000fe200078e00ff */
[----:B------:R-:W-:Y:S01]  /*8d30*/  UMOV UR7, 0x1 ;  /* 0x0000000100077882 */ /* 0x000fe20000000000 */
[----:B------:R-:W-:-:S02]  /*8d40*/  UIADD3 UR19, UR40, 0x1, URZ ;  /* 0x0000000128137890 */ /* 0x000fc4000fffe03f */
[----:B------:R-:W-:Y:S02]  /*8d50*/  UIADD3 UR15, UR4, -0x1, URZ ;  /* 0xffffffff040f7890 */ /* 0x000fe4000fffe03f */
[----:B------:R-:W-:Y:S02]  /*8d60*/  USHF.L.U32 UR17, UR7, UR5, URZ ;  /* 0x0000000507117299 */ /* 0x000fe4000800063f */
[----:B------:R-:W-:Y:S01]  /*8d70*/  ULOP3.LUT UR16, URZ, UR6, URZ, 0x33, !UPT ;  /* 0x000000063f107292 */ /* 0x000fe2000f8e333f */
[----:B------:R-:W-:Y:S01]  /*8d80*/  ULDC.64 UR20, c[0x0][0x198] ;  /* 0x0000660000147ab9 */ /* 0x000fe20000000a00 */
[C---:B0-----:R-:W-:Y:S02]  /*8d90*/  IMAD.SHL.U32 R3, R10.reuse, 0x400, RZ ;  /* 0x000004000a037824 */ /* 0x041fe400078e00ff */
[----:B------:R-:W-:-:S03]  /*8da0*/  IMAD.SHL.U32 R10, R10, 0x20, RZ ;  /* 0x000000200a0a7824 */ /* 0x000fc600078e00ff */
[----:B------:R-:W-:Y:S02]  /*8db0*/  LOP3.LUT R3, R3, 0x1c00, RZ, 0xc0, !PT ;  /* 0x00001c0003037812 */ /* 0x000fe400078ec0ff */
[----:B------:R-:W-:-:S03]  /*8dc0*/  LOP3.LUT R10, R10, 0xe0, RZ, 0xc0, !PT ;  /* 0x000000e00a0a7812 */ /* 0x000fc600078ec0ff */
[----:B------:R-:W-:-:S07]  /*8dd0*/  VIADD R7, R3, 0xb280 ;  /* 0x0000b28003077836 */ /* 0x000fce0000000000 */
.L_x_312:
[----:B------:R-:W-:-:S03]  /*8de0*/  UMOV UR4, 0xffffffff ;  /* 0xffffffff00047882 */ /* 0x000fc60000000000 */
[----:B------:R-:W-:Y:S05]  /*8df0*/  BRA.DIV UR4, `(.L_x_301) ;  /* 0x0000001a04747947 */ /* 0x000fea000b800000 */
[----:B------:R-:W-:-:S13]  /*8e00*/  ELECT P6, URZ, PT ;  /* 0x00000000003f782f */ /* 0x000fda00038c0000 */
.L_x_343:
[----:B------:R-:W0:Y:S01]  /*8e10*/  LDC R3, c[0x0][0x28c] ;  /* 0x0000a300ff037b82 */ /* 0x000e220000000800 */
[----:B------:R-:W-:Y:S01]  /*8e20*/  BSSY B1, `(.L_x_302) ;  /* 0x0000039000017945 */ /* 0x000fe20003800000 */
[----:B0-----:R-:W-:-:S13]  /*8e30*/  ISETP.LT.OR P6, PT, R3, 0x1, !P6 ;  /* 0x000000010300780c */ /* 0x001fda00077c1670 */
[----:B------:R-:W-:Y:S05]  /*8e40*/  @P6 BRA `(.L_x_303) ;  /* 0x0000000000d86947 */ /* 0x000fea0003800000 */
[----:B------:R-:W-:Y:S02]  /*8e50*/  IMAD.SHL.U32 R19, R19, 0x40, RZ ;  /* 0x0000004013137824 */ /* 0x000fe400078e00ff */
[----:B------:R-:W-:Y:S02]  /*8e60*/  IMAD R22, R22, 0x100, R10 ;  /* 0x0000010016167824 */ /* 0x000fe400078e020a */
[----:B------:R-:W-:Y:S02]  /*8e70*/  IMAD.MOV.U32 R14, RZ, RZ, RZ ;  /* 0x000000ffff0e7224 */ /* 0x000fe400078e00ff */
[----:B------:R-:W-:Y:S02]  /*8e80*/  IMAD.U32 R15, RZ, RZ, UR19 ;  /* 0x00000013ff0f7e24 */ /* 0x000fe4000f8e00ff */
[----:B------:R-:W-:Y:S02]  /*8e90*/  IMAD.MOV.U32 R3, RZ, RZ, R0 ;  /* 0x000000ffff037224 */ /* 0x000fe400078e0000 */
[----:B------:R-:W-:-:S07]  /*8ea0*/  IMAD.MOV.U32 R4, RZ, RZ, R8 ;  /* 0x000000ffff047224 */ /* 0x000fce00078e0008 */
.L_x_307:
[----:B------:R-:W0:Y:S01]  /*8eb0*/  S2R R12, SR_CgaCtaId ;  /* 0x00000000000c7919 */ /* 0x000e220000008800 */
[----:B------:R-:W-:Y:S01]  /*8ec0*/  MOV R5, 0x400 ;  /* 0x0000040000057802 */ /* 0x000fe20000000f00 */
[----:B------:R-:W1:Y:S03]  /*8ed0*/  @!P2 LDC R11, c[0x0][0x500] ;  /* 0x00014000ff0bab82 */ /* 0x000e660000000800 */
[----:B0-----:R-:W-:Y:S02]  /*8ee0*/  LEA R13, R12, R5, 0x18 ;  /* 0x000000050c0d7211 */ /* 0x001fe400078ec0ff */
[----:B------:R-:W-:-:S03]  /*8ef0*/  SHF.L.U32 R5, R3, 0x1f, RZ ;  /* 0x0000001f03057819 */ /* 0x000fc600000006ff */
[----:B------:R-:W-:-:S04]  /*8f00*/  IMAD R12, R4, 0x8, R13 ;  /* 0x00000008040c7824 */ /* 0x000fc800078e020d */
[----:B------:R-:W0:Y:S02]  /*8f10*/  SYNCS.PHASECHK.TRANS64.TRYWAIT P1, [R12+URZ+0xb0], R5 ;  /* 0x0000b0050c0075a7 */ /* 0x000e24000802017f */
[----:B01----:R-:W-:Y:S05]  /*8f20*/  @!P1 BRA `(.L_x_304) ;  /* 0x0000001800489947 */ /* 0x003fea0003800000 */
.L_x_344:
[----:B0-----:R-:W-:Y:S01]  /*8f30*/  PRMT R5, R6, 0x9910, RZ ;  /* 0x0000991006057816 */ /* 0x001fe200000000ff */
[----:B------:R0:W-:Y:S03]  /*8f40*/  @!P2 SYNCS.ARRIVE.TRANS64 RZ, [R12+URZ], R11 ;  /* 0x0000000b0cffa9a7 */ /* 0x0001e6000800003f */
[----:B------:R-:W-:-:S13]  /*8f50*/  ISETP.NE.AND P1, PT, R5, 0x2, PT ;  /* 0x000000020500780c */ /* 0x000fda0003f25270 */
[----:B0-----:R-:W-:Y:S05]  /*8f60*/  @P1 BRA `(.L_x_305) ;  /* 0x0000000000041947 */ /* 0x001fea0003800000 */
[----:B------:R-:W-:Y:S01]  /*8f70*/  BPT.TRAP 0x1 ;  /* 0x000000040000795c */ /* 0x000fe20000300000 */
.L_x_305:
[----:B------:R-:W-:Y:S05]  /*8f80*/  @P0 BRA `(.L_x_306) ;  /* 0x0000000000040947 */ /* 0x000fea0003800000 */
[----:B------:R-:W-:Y:S01]  /*8f90*/  BPT.TRAP 0x1 ;  /* 0x000000040000795c */ /* 0x000fe20000300000 */
.L_x_306:
[----:B------:R-:W-:Y:S01]  /*8fa0*/  R2UR UR13, R13 ;  /* 0x000000000d0d72ca */ /* 0x000fe200000e0000 */
[----:B------:R-:W-:Y:S01]  /*8fb0*/  IMAD R13, R4, 0x800, R13 ;  /* 0x00000800040d7824 */ /* 0x000fe200078e020d */
[----:B------:R-:W-:Y:S01]  /*8fc0*/  R2UR UR9, R12 ;  /* 0x000000000c0972ca */ /* 0x000fe200000e0000 */
[C---:B------:R-:W-:Y:S01]  /*8fd0*/  IMAD R5, R4.reuse, 0x2000, R7 ;  /* 0x0000200004057824 */ /* 0x040fe200078e0207 */
[----:B------:R-:W-:Y:S01]  /*8fe0*/  UIADD3 UR4, UP0, UR20, 0xf0, URZ ;  /* 0x000000f014047890 */ /* 0x000fe2000ff1e03f */
[----:B------:R-:W-:Y:S01]  /*8ff0*/  VIADD R15, R15, 0xffffffff ;  /* 0xffffffff0f0f7836 */ /* 0x000fe20000000000 */
[----:B------:R-:W-:Y:S01]  /*9000*/  R2UR UR5, R13 ;  /* 0x000000000d0572ca */ /* 0x000fe200000e0000 */
[----:B------:R-:W-:Y:S01]  /*9010*/  UIADD3 UR22, UP1, UR20, 0x1f0, URZ ;  /* 0x000001f014167890 */ /* 0x000fe2000ff3e03f */
[----:B------:R-:W-:Y:S01]  /*9020*/  R2UR UR8, R5 ;  /* 0x00000000050872ca */ /* 0x000fe200000e0000 */
[----:B------:R-:W-:Y:S01]  /*9030*/  VIADD R4, R4, 0x1 ;  /* 0x0000000104047836 */ /* 0x000fe20000000000 */
[----:B------:R-:W-:Y:S01]  /*9040*/  R2UR UR11, R19 ;  /* 0x00000000130b72ca */ /* 0x000fe200000e0000 */
[----:B------:R-:W-:Y:S01]  /*9050*/  UIADD3.X UR23, URZ, UR21, URZ, UP1, !UPT ;  /* 0x000000153f177290 */ /* 0x000fe20008ffe43f */
[----:B------:R-:W-:Y:S01]  /*9060*/  R2UR UR10, R14 ;  /* 0x000000000e0a72ca */ /* 0x000fe200000e0000 */
[----:B------:R-:W-:Y:S01]  /*9070*/  UMOV UR6, 0x0 ;  /* 0x0000000000067882 */ /* 0x000fe20000000000 */
[----:B------:R-:W-:Y:S01]  /*9080*/  R2UR UR12, R2 ;  /* 0x00000000020c72ca */ /* 0x000fe200000e0000 */
[----:B------:R-:W-:Y:S01]  /*9090*/  UMOV UR7, 0x10000000 ;  /* 0x1000000000077882 */ /* 0x000fe20000000000 */
[----:B------:R-:W-:Y:S01]  /*90a0*/  R2UR UR18, R22 ;  /* 0x00000000161272ca */ /* 0x000fe200000e0000 */
[----:B------:R-:W-:Y:S01]  /*90b0*/  UMOV UR24, 0xff0000 ;  /* 0x00ff000000187882 */ /* 0x000fe20000000000 */
[----:B------:R-:W-:Y:S01]  /*90c0*/  ISETP.GT.AND P3, PT, R15, 0x1, PT ;  /* 0x000000010f00780c */ /* 0x000fe20003f64270 */
[----:B------:R-:W-:Y:S01]  /*90d0*/  UIADD3 UR14, UR5, 0x280, URZ ;  /* 0x00000280050e7890 */ /* 0x000fe2000fffe03f */
[----:B------:R-:W-:Y:S01]  /*90e0*/  ISETP.NE.AND P1, PT, R4, 0x16, PT ;  /* 0x000000160400780c */ /* 0x000fe20003f25270 */
[----:B------:R-:W-:Y:S01]  /*90f0*/  UIADD3.X UR5, URZ, UR21, URZ, UP0, !UPT ;  /* 0x000000153f057290 */ /* 0x000fe200087fe43f */
[----:B------:R-:W-:Y:S01]  /*9100*/  VIADD R14, R14, 0x20 ;  /* 0x000000200e0e7836 */ /* 0x000fe20000000000 */
[----:B------:R-:W-:Y:S01]  /*9110*/  UIADD3 UR13, UR13, UR8, URZ ;  /* 0x000000080d0d7290 */ /* 0x000fe2000fffe03f */
[----:B------:R-:W-:-:S02]  /*9120*/  SEL R12, RZ, 0x1, P1 ;  /* 0x00000001ff0c7807 */ /* 0x000fc40000800000 */
[----:B------:R-:W-:Y:S01]  /*9130*/  UMOV UR8, UR14 ;  /* 0x0000000e00087c82 */ /* 0x000fe20008000000 */
[----:B------:R-:W-:Y:S02]  /*9140*/  SEL R4, R4, RZ, P1 ;  /* 0x000000ff04047207 */ /* 0x000fe40000800000 */
[----:B------:R-:W-:Y:S01]  /*9150*/  LOP3.LUT R3, R3, R12, RZ, 0x3c, !PT ;  /* 0x0000000c03037212 */ /* 0x000fe200078e3cff */
[----:B------:R0:W-:Y:S02]  /*9160*/  UTMALDG.3D [UR8], [UR4], desc[UR6] ;  /* 0x00000608040075b4 */ /* 0x0001e40008011000 */
[----:B0-----:R-:W-:Y:S01]  /*9170*/  UMOV UR11, UR18 ;  /* 0x00000012000b7c82 */ /* 0x001fe20008000000 */
[----:B------:R-:W-:Y:S02]  /*9180*/  UMOV UR8, UR13 ;  /* 0x0000000d00087c82 */ /* 0x000fe40008000000 */
[----:B------:R0:W-:Y:S02]  /*9190*/  UTMALDG.3D.MULTICAST [UR8], [UR22], UR24, desc[UR6] ;  /* 0x00000608160073b4 */ /* 0x0001e40008011818 */
[----:B0-----:R-:W-:Y:S05]  /*91a0*/  @P3 BRA `(.L_x_307) ;  /* 0xfffffffc00403947 */ /* 0x001fea000383ffff */
.L_x_303:
[----:B------:R-:W-:Y:S05]  /*91b0*/  BSYNC B1 ;  /* 0x0000000000017941 */ /* 0x000fea0003800000 */
.L_x_302:
[----:B------:R-:W2:Y:S01]  /*91c0*/  LDL.64 R12, [R1] ;  /* 0x00000000010c7983 */ /* 0x000ea20000100a00 */
[----:B------:R-:W-:Y:S01]  /*91d0*/  LOP3.LUT P4, RZ, R9, 0xff, RZ, 0xc0, !PT ;  /* 0x000000ff09ff7812 */ /* 0x000fe2000788c0ff */
[----:B------:R-:W-:Y:S01]  /*91e0*/  VIADD R8, R8, UR40 ;  /* 0x0000002808087c36 */ /* 0x000fe20008000000 */
[----:B------:R-:W-:Y:S01]  /*91f0*/  ULDC.64 UR4, c[0x0][0x650] ;  /* 0x0001940000047ab9 */ /* 0x000fe20000000a00 */
[----:B------:R-:W-:Y:S01]  /*9200*/  IMAD.U32 R5, RZ, RZ, UR40 ;  /* 0x00000028ff057e24 */ /* 0x000fe2000f8e00ff */
[----:B------:R-:W-:Y:S01]  /*9210*/  UISETP.GE.U32.AND UP0, UPT, UR40, 0x16, UPT ;  /* 0x000000162800788c */ /* 0x000fe2000bf06070 */
[----:B------:R-:W-:Y:S01]  /*9220*/  BSSY B1, `(.L_x_308) ;  /* 0x0000070000017945 */ /* 0x000fe20003800000 */
[----:B------:R-:W-:Y:S01]  /*9230*/  ISETP.GT.U32.AND P1, PT, R8, 0x15, PT ;  /* 0x000000150800780c */ /* 0x000fe20003f24070 */
[----:B------:R-:W-:Y:S01]  /*9240*/  IMAD.MOV.U32 R19, RZ, RZ, -0x1 ;  /* 0xffffffffff137424 */ /* 0x000fe200078e00ff */
[----:B------:R-:W-:Y:S01]  /*9250*/  PRMT R9, RZ, 0x7610, R9 ;  /* 0x00007610ff097816 */ /* 0x000fe20000000009 */
[----:B------:R-:W-:Y:S01]  /*9260*/  IMAD.MOV.U32 R22, RZ, RZ, -0x1 ;  /* 0xffffffffff167424 */ /* 0x000fe200078e00ff */
[----:B------:R-:W-:-:S02]  /*9270*/  ISETP.LT.U32.AND P1, PT, R5, 0x16, P1 ;  /* 0x000000160500780c */ /* 0x000fc40000f21070 */
[----:B------:R-:W-:Y:S01]  /*9280*/  PLOP3.LUT P3, PT, PT, PT, UP0, 0x80, 0x0 ;  /* 0x000000000000781c */ /* 0x000fe20003f6f008 */
[----:B------:R-:W0:Y:S01]  /*9290*/  @P4 S2R R3, SR_CgaCtaId ;  /* 0x0000000000034919 */ /* 0x000e220000008800 */
[----:B------:R-:W-:-:S04]  /*92a0*/  @P4 MOV R2, 0x400 ;  /* 0x0000040000024802 */ /* 0x000fc80000000f00 */
[----:B0-----:R-:W-:Y:S01]  /*92b0*/  @P4 LEA R4, R3, R2, 0x18 ;  /* 0x0000000203044211 */ /* 0x001fe200078ec0ff */
[----:B------:R-:W-:-:S03]  /*92c0*/  IMAD.WIDE.U32 R2, R8, -0x45d1745d, RZ ;  /* 0xba2e8ba308027825 */ /* 0x000fc600078e00ff */
[----:B------:R0:W-:Y:S01]  /*92d0*/  @P4 SYNCS.ARRIVE.TRANS64.A1T0 RZ, [R4+URZ+0x198], RZ ;  /* 0x000198ff04ff49a7 */ /* 0x0001e2000810003f */
[----:B------:R-:W-:Y:S01]  /*92e0*/  IMAD.MOV.U32 R2, RZ, RZ, -0x1 ;  /* 0xffffffffff027424 */ /* 0x000fe200078e00ff */
[----:B------:R-:W-:Y:S02]  /*92f0*/  SHF.R.U32.HI R5, RZ, 0x4, R3 ;  /* 0x00000004ff057819 */ /* 0x000fe40000011603 */
[----:B------:R-:W-:-:S03]  /*9300*/  SEL R3, RZ, 0x1, !P1 ;  /* 0x00000001ff037807 */ /* 0x000fc60004800000 */
[----:B------:R-:W-:Y:S01]  /*9310*/  IMAD R8, R5, -0x16, R8 ;  /* 0xffffffea05087824 */ /* 0x000fe200078e0208 */
[----:B------:R-:W-:Y:S02]  /*9320*/  LOP3.LUT R0, R0, R3, RZ, 0x3c, !PT ;  /* 0x0000000300007212 */ /* 0x000fe400078e3cff */
[----:B------:R-:W-:Y:S02]  /*9330*/  PRMT R3, RZ, 0x7610, R3 ;  /* 0x00007610ff037816 */ /* 0x000fe40000000003 */
[----:B------:R-:W-:Y:S02]  /*9340*/  @P3 LOP3.LUT R0, R0, 0x1, R5, 0x78, !PT ;  /* 0x0000000100003812 */ /* 0x000fe400078e7805 */
[----:B--2---:R-:W-:-:S04]  /*9350*/  IADD3 R18, P4, R18, R12, RZ ;  /* 0x0000000c12127210 */ /* 0x004fc80007f9e0ff */
[----:B------:R-:W-:Y:S01]  /*9360*/  ISETP.GE.U32.AND P1, PT, R18, UR4, PT ;  /* 0x0000000412007c0c */ /* 0x000fe2000bf26070 */
[----:B------:R-:W-:-:S05]  /*9370*/  IMAD.X R17, R17, 0x1, R23, P4 ;  /* 0x0000000111117824 */ /* 0x000fca00020e0617 */
[----:B------:R-:W-:-:S13]  /*9380*/  ISETP.GE.U32.AND.EX P1, PT, R17, UR5, PT, P1 ;  /* 0x0000000511007c0c */ /* 0x000fda000bf26110 */
[----:B0-----:R-:W-:Y:S05]  /*9390*/  @P1 BRA `(.L_x_309) ;  /* 0x0000000400601947 */ /* 0x001fea0003800000 */
[----:B------:R-:W0:Y:S01]  /*93a0*/  S2R R12, SR_CTAID.X ;  /* 0x00000000000c7919 */ /* 0x000e220000002500 */
[----:B------:R-:W-:Y:S01]  /*93b0*/  ULDC.64 UR4, c[0x0][0x628] ;  /* 0x00018a0000047ab9 */ /* 0x000fe20000000a00 */
[----:B------:R-:W-:Y:S01]  /*93c0*/  ULDC UR7, c[0x0][0x630] ;  /* 0x00018c0000077ab9 */ /* 0x000fe20000000800 */
[----:B------:R-:W-:Y:S01]  /*93d0*/  ISETP.NE.U32.AND P1, PT, RZ, UR4, PT ;  /* 0x00000004ff007c0c */ /* 0x000fe2000bf25070 */
[----:B------:R-:W1:Y:S01]  /*93e0*/  S2R R13, SR_CTAID.Y ;  /* 0x00000000000d7919 */ /* 0x000e620000002600 */
[----:B------:R-:W-:Y:S01]  /*93f0*/  ULDC UR8, c[0x0][0x150] ;  /* 0x0000540000087ab9 */ /* 0x000fe20000000800 */
[----:B------:R-:W-:Y:S01]  /*9400*/  IMAD.MOV.U32 R2, RZ, RZ, R18 ;  /* 0x000000ffff027224 */ /* 0x000fe200078e0012 */
[----:B------:R-:W-:Y:S01]  /*9410*/  ISETP.NE.AND.EX P1, PT, RZ, UR5, PT, P1 ;  /* 0x00000005ff007c0c */ /* 0x000fe2000bf25310 */
[----:B------:R-:W-:Y:S01]  /*9420*/  IMAD.MOV.U32 R3, RZ, RZ, R17 ;  /* 0x000000ffff037224 */ /* 0x000fe200078e0011 */
[----:B0-----:R-:W-:-:S11]  /*9430*/  I2FP.F32.U32 R14, R12 ;  /* 0x0000000c000e7245 */ /* 0x001fd60000201000 */
[----:B------:R-:W-:Y:S05]  /*9440*/  @!P1 BRA `(.L_x_310) ;  /* 0x0000000000289947 */ /* 0x000fea0003800000 */
[----:B------:R-:W-:Y:S02]  /*9450*/  ULDC UR6, c[0x0][0x634] ;  /* 0x00018d0000067ab9 */ /* 0x000fe40000000800 */
[----:B------:R-:W-:-:S05]  /*9460*/  IADD3 R3, P1, R18, UR6, RZ ;  /* 0x0000000612037c10 */ /* 0x000fca000ff3e0ff */
[----:B------:R-:W-:-:S04]  /*9470*/  IMAD.X R11, RZ, RZ, R17, P1 ;  /* 0x000000ffff0b7224 */ /* 0x000fc800008e0611 */
[----:B------:R-:W-:-:S04]  /*9480*/  IMAD.WIDE.U32 R4, R11, UR4, RZ ;  /* 0x000000040b047c25 */ /* 0x000fc8000f8e00ff */
[----:B------:R-:W-:-:S04]  /*9490*/  IMAD.WIDE.U32 R4, P1, R3, UR5, R4 ;  /* 0x0000000503047c25 */ /* 0x000fc8000f820004 */
[----:B------:R-:W-:-:S04]  /*94a0*/  IMAD.WIDE.U32 R2, R3, UR4, RZ ;  /* 0x0000000403027c25 */ /* 0x000fc8000f8e00ff */
[----:B------:R-:W-:Y:S01]  /*94b0*/  IMAD.MOV.U32 R2, RZ, RZ, R5 ;  /* 0x000000ffff027224 */ /* 0x000fe200078e0005 */
[----:B------:R-:W-:Y:S01]  /*94c0*/  IADD3 RZ, P3, R3, R4, RZ ;  /* 0x0000000403ff7210 */ /* 0x000fe20007f7e0ff */
[----:B------:R-:W-:-:S04]  /*94d0*/  IMAD.X R3, RZ, RZ, RZ, P1 ;  /* 0x000000ffff037224 */ /* 0x000fc800008e06ff */
[----:B------:R-:W-:-:S08]  /*94e0*/  IMAD.WIDE.U32.X R2, R11, UR5, R2, P3 ;  /* 0x000000050b027c25 */ /* 0x000fd000098e0402 */
.L_x_310:
[----:B------:R-:W0:Y:S01]  /*94f0*/  LDC R21, c[0x0][0x65c] ;  /* 0x00019700ff157b82 */ /* 0x000e220000000800 */
[--C-:B------:R-:W-:Y:S01]  /*9500*/  SHF.R.U64 R11, R2, UR7, R3.reuse ;  /* 0x00000007020b7c19 */ /* 0x100fe20008001203 */
[----:B------:R-:W-:Y:S01]  /*9510*/  FMUL R14, R14, UR8 ;  /* 0x000000080e0e7c20 */ /* 0x000fe20008400000 */
[----:B------:R-:W-:Y:S01]  /*9520*/  SHF.R.U32.HI R2, RZ, UR7, R3 ;  /* 0x00000007ff027c19 */ /* 0x000fe20008011603 */
[----:B------:R-:W-:Y:S01]  /*9530*/  ULDC UR6, c[0x0][0x154] ;  /* 0x0000550000067ab9 */ /* 0x000fe20000000800 */
[----:B------:R-:W-:Y:S01]  /*9540*/  IADD3 R15, P1, RZ, -R11, RZ ;  /* 0x8000000bff0f7210 */ /* 0x000fe20007f3e0ff */
[----:B------:R-:W-:Y:S01]  /*9550*/  ULDC.64 UR4, c[0x0][0x620] ;  /* 0x0001880000047ab9 */ /* 0x000fe20000000a00 */
[----:B-1----:R-:W-:Y:S01]  /*9560*/  I2FP.F32.U32 R3, R13 ;  /* 0x0000000d00037245 */ /* 0x002fe20000201000 */
[----:B------:R-:W1:Y:S01]  /*9570*/  LDC R19, c[0x0][0x144] ;  /* 0x00005100ff137b82 */ /* 0x000e620000000800 */
[----:B------:R-:W2:Y:S01]  /*9580*/  F2I.U32.TRUNC.NTZ R14, R14 ;  /* 0x0000000e000e7305 */ /* 0x000ea2000020f000 */
[----:B------:R-:W-:-:S02]  /*9590*/  IMAD.X R2, RZ, RZ, ~R2, P1 ;  /* 0x000000ffff027224 */ /* 0x000fc400008e0e02 */
[----:B------:R-:W-:Y:S01]  /*95a0*/  FMUL R4, R3, UR6 ;  /* 0x0000000603047c20 */ /* 0x000fe20008400000 */
[----:B------:R-:W-:Y:S01]  /*95b0*/  IMAD.MOV.U32 R3, RZ, RZ, R17 ;  /* 0x000000ffff037224 */ /* 0x000fe200078e0011 */
[----:B------:R-:W-:Y:S01]  /*95c0*/  ULDC.64 UR6, c[0x0][0x640] ;  /* 0x0001900000067ab9 */ /* 0x000fe20000000a00 */
[----:B------:R-:W-:Y:S01]  /*95d0*/  IMAD R2, R2, UR4, RZ ;  /* 0x0000000402027c24 */ /* 0x000fe2000f8e02ff */
[----:B------:R-:W3:Y:S01]  /*95e0*/  LDC R20, c[0x0][0x148] ;  /* 0x00005200ff147b82 */ /* 0x000ee20000000800 */
[----:B------:R-:W-:Y:S01]  /*95f0*/  ISETP.NE.U32.AND P1, PT, RZ, UR6, PT ;  /* 0x00000006ff007c0c */ /* 0x000fe2000bf25070 */
[----:B------:R-:W4:Y:S01]  /*9600*/  F2I.U32.TRUNC.NTZ R4, R4 ;  /* 0x0000000400047305 */ /* 0x000f22000020f000 */
[----:B------:R-:W-:Y:S02]  /*9610*/  IMAD R5, R15, UR5, R2 ;  /* 0x000000050f057c24 */ /* 0x000fe4000f8e0202 */
[----:B------:R-:W-:Y:S01]  /*9620*/  IMAD.MOV.U32 R2, RZ, RZ, R18 ;  /* 0x000000ffff027224 */ /* 0x000fe200078e0012 */
[----:B------:R-:W-:-:S02]  /*9630*/  ISETP.NE.AND.EX P1, PT, RZ, UR7, PT, P1 ;  /* 0x00000007ff007c0c */ /* 0x000fc4000bf25310 */
[----:B0-----:R-:W-:Y:S01]  /*9640*/  ISETP.NE.AND P4, PT, R21, 0x1, PT ;  /* 0x000000011500780c */ /* 0x001fe20003f85270 */
[----:B------:R-:W-:Y:S01]  /*9650*/  IMAD.WIDE.U32 R2, R15, UR4, R2 ;  /* 0x000000040f027c25 */ /* 0x000fe2000f8e0002 */
[----:B------:R-:W-:-:S03]  /*9660*/  ULDC UR4, c[0x0][0x618] ;  /* 0x0001860000047ab9 */ /* 0x000fc60000000800 */
[----:B--2---:R-:W-:Y:S02]  /*9670*/  IMAD.MOV R14, RZ, RZ, -R14 ;  /* 0x000000ffff0e7224 */ /* 0x004fe400078e0a0e */
[----:B------:R-:W-:Y:S02]  /*9680*/  IMAD.IADD R3, R3, 0x1, R5 ;  /* 0x0000000103037824 */ /* 0x000fe400078e0205 */
[----:B-1----:R-:W-:-:S03]  /*9690*/  IMAD R12, R19, R14, R12 ;  /* 0x0000000e130c7224 */ /* 0x002fc600078e020c */
[--C-:B------:R-:W-:Y:S01]  /*96a0*/  SHF.R.U64 R14, R2, UR4, R3.reuse ;  /* 0x00000004020e7c19 */ /* 0x100fe20008001203 */
[----:B----4-:R-:W-:Y:S01]  /*96b0*/  IMAD.MOV R2, RZ, RZ, -R4 ;  /* 0x000000ffff027224 */ /* 0x010fe200078e0a04 */
[----:B------:R-:W-:Y:S01]  /*96c0*/  SHF.R.U32.HI R3, RZ, UR4, R3 ;  /* 0x00000004ff037c19 */ /* 0x000fe20008011603 */
[----:B------:R-:W-:Y:S02]  /*96d0*/  ULDC UR4, c[0x0][0x608] ;  /* 0x0001820000047ab9 */ /* 0x000fe40000000800 */
[----:B---3--:R-:W-:Y:S01]  /*96e0*/  @P4 IMAD R12, R20, R2, R13 ;  /* 0x00000002140c4224 */ /* 0x008fe200078e020d */
[--C-:B------:R-:W-:Y:S02]  /*96f0*/  SHF.R.U64 R19, R14, UR4, R3.reuse ;  /* 0x000000040e137c19 */ /* 0x100fe40008001203 */
[----:B------:R-:W-:Y:S01]  /*9700*/  SHF.R.U32.HI R2, RZ, UR4, R3 ;  /* 0x00000004ff027c19 */ /* 0x000fe20008011603 */
[----:B------:R-:W-:-:S03]  /*9710*/  ULDC UR4, c[0x0][0x658] ;  /* 0x0001960000047ab9 */ /* 0x000fc60000000800 */
[--C-:B------:R-:W-:Y:S02]  /*9720*/  SHF.R.U64 R13, R19, UR4, R2.reuse ;  /* 0x00000004130d7c19 */ /* 0x100fe40008001202 */
[----:B------:R-:W-:-:S03]  /*9730*/  SHF.R.U32.HI R2, RZ, UR4, R2 ;  /* 0x00000004ff027c19 */ /* 0x000fc60008011602 */
[----:B------:R-:W-:Y:S02]  /*9740*/  IMAD.MOV.U32 R4, RZ, RZ, R13 ;  /* 0x000000ffff047224 */ /* 0x000fe400078e000d */
[----:B------:R-:W-:Y:S01]  /*9750*/  IMAD.MOV.U32 R3, RZ, RZ, R2 ;  /* 0x000000ffff037224 */ /* 0x000fe200078e0002 */
[----:B------:R-:W-:Y:S06]  /*9760*/  @!P1 BRA `(.L_x_311) ;  /* 0x00000000002c9947 */ /* 0x000fec0003800000 */
        /* <DEDUP_REMOVED lines=9> */
[----:B------:R-:W-:-:S04]  /*9800*/  IMAD.WIDE.U32.X R2, R15, UR7, R2, P3 ;  /* 0x000000070f027c25 */ /* 0x000fc800098e0402 */
[----:B------:R-:W-:-:S07]  /*9810*/  IMAD.MOV.U32 R4, RZ, RZ, R2 ;  /* 0x000000ffff047224 */ /* 0x000fce00078e0002 */
.L_x_311:
[----:B------:R-:W-:Y:S01]  /*9820*/  ULDC UR4, c[0x0][0x648] ;  /* 0x0001920000047ab9 */ /* 0x000fe20000000800 */
[----:B------:R-:W-:Y:S01]  /*9830*/  LOP3.LUT R2, R19, UR16, RZ, 0xc0, !PT ;  /* 0x0000001013027c12 */ /* 0x000fe2000f8ec0ff */
[----:B------:R-:W-:Y:S01]  /*9840*/  ULDC UR5, c[0x0][0x610] ;  /* 0x0001840000057ab9 */ /* 0x000fe20000000800 */
[----:B------:R-:W-:Y:S01]  /*9850*/  SHF.R.U64 R3, R4, UR4, R3 ;  /* 0x0000000404037c19 */ /* 0x000fe20008001203 */
[----:B------:R-:W-:Y:S01]  /*9860*/  ULDC UR4, c[0x0][0x638] ;  /* 0x00018e0000047ab9 */ /* 0x000fe20000000800 */
[----:B------:R-:W-:-:S03]  /*9870*/  LOP3.LUT R14, R14, UR15, RZ, 0xc0, !PT ;  /* 0x0000000f0e0e7c12 */ /* 0x000fc6000f8ec0ff */
[----:B------:R-:W-:Y:S02]  /*9880*/  IMAD.MOV R4, RZ, RZ, -R3 ;  /* 0x000000ffff047224 */ /* 0x000fe400078e0a03 */
[----:B------:R-:W-:Y:S02]  /*9890*/  IMAD R3, R3, UR17, R2 ;  /* 0x0000001103037c24 */ /* 0x000fe4000f8e0202 */
[----:B------:R-:W-:Y:S01]  /*98a0*/  IMAD R13, R4, UR4, R13 ;  /* 0x00000004040d7c24 */ /* 0x000fe2000f8e020d */
[----:B------:R-:W-:Y:S01]  /*98b0*/  ULDC UR4, c[0x0][0x600] ;  /* 0x0001800000047ab9 */ /* 0x000fe20000000800 */
[----:B------:R-:W-:Y:S02]  /*98c0*/  IMAD R12, R3, UR5, R12 ;  /* 0x00000005030c7c24 */ /* 0x000fe4000f8e020c */
[----:B------:R-:W-:Y:S02]  /*98d0*/  IMAD R13, R13, UR4, R14 ;  /* 0x000000040d0d7c24 */ /* 0x000fe4000f8e020e */
[----:B------:R-:W-:-:S02]  /*98e0*/  IMAD.MOV.U32 R3, RZ, RZ, 0x1 ;  /* 0x00000001ff037424 */ /* 0x000fc400078e00ff */
[----:B------:R-:W-:Y:S01]  /*98f0*/  IMAD.MOV.U32 R2, RZ, RZ, R11 ;  /* 0x000000ffff027224 */ /* 0x000fe200078e000b */
[----:B------:R-:W-:Y:S02]  /*9900*/  SEL R22, R13, R12, !P4 ;  /* 0x0000000c0d167207 */ /* 0x000fe40006000000 */
[----:B------:R-:W-:-:S07]  /*9910*/  SEL R19, R12, R13, !P4 ;  /* 0x0000000d0c137207 */ /* 0x000fce0006000000 */
.L_x_309:
[----:B------:R-:W-:Y:S05]  /*9920*/  BSYNC B1 ;  /* 0x0000000000017941 */ /* 0x000fea0003800000 */
.L_x_308:
[----:B------:R-:W-:-:S13]  /*9930*/  LOP3.LUT P1, RZ, R3, 0xff, RZ, 0xc0, !PT ;  /* 0x000000ff03ff7812 */ /* 0x000fda000782c0ff */
[----:B------:R-:W-:Y:S05]  /*9940*/  @P1 BRA `(.L_x_312) ;  /* 0xfffffff400241947 */ /* 0x000fea000383ffff */
[----:B------:R-:W-:Y:S05]  /*9950*/  BSYNC B0 ;  /* 0x0000000000007941 */ /* 0x000fea0003800000 */
.L_x_300:
[----:B------:R-:W-:-:S03]  /*9960*/  UMOV UR4, 0xffffffff ;  /* 0xffffffff00047882 */ /* 0x000fc60000000000 */
[----:B------:R-:W-:Y:S05]  /*9970*/  BRA.DIV UR4, `(.L_x_313) ;  /* 0x0000000e04c87947 */ /* 0x000fea000b800000 */
[----:B------:R-:W-:-:S13]  /*9980*/  ELECT P6, URZ, PT ;  /* 0x00000000003f782f */ /* 0x000fda00038c0000 */
.L_x_347:
[----:B------:R-:W-:Y:S04]  /*9990*/  BSSY B0, `(.L_x_314) ;  /* 0x00000cd000007945 */ /* 0x000fe80003800000 */
[----:B------:R-:W-:Y:S05]  /*99a0*/  @!P6 BRA `(.L_x_315) ;  /* 0x0000000c002ce947 */ /* 0x000fea0003800000 */
[----:B------:R-:W-:-:S04]  /*99b0*/  LOP3.LUT R16, R16, 0x2, RZ, 0xfc, !PT ;  /* 0x0000000210107812 */ /* 0x000fc800078efcff */
[----:B------:R-:W-:-:S13]  /*99c0*/  ISETP.NE.AND P0, PT, R16, 0x3, PT ;  /* 0x000000031000780c */ /* 0x000fda0003f05270 */
[----:B------:R-:W-:Y:S05]  /*99d0*/  @!P0 BRA `(.L_x_316) ;  /* 0x0000000000048947 */ /* 0x000fea0003800000 */
[----:B------:R-:W-:Y:S01]  /*99e0*/  BPT.TRAP 0x1 ;  /* 0x000000040000795c */ /* 0x000fe20000300000 */
.L_x_316:
[----:B------:R-:W0:Y:S01]  /*99f0*/  S2R R3, SR_CgaCtaId ;  /* 0x0000000000037919 */ /* 0x000e220000008800 */
[----:B------:R-:W-:-:S04]  /*9a00*/  MOV R2, 0x400 ;  /* 0x0000040000027802 */ /* 0x000fc80000000f00 */
[----:B0-----:R-:W-:Y:S02]  /*9a10*/  LEA R3, R3, R2, 0x18 ;  /* 0x0000000203037211 */ /* 0x001fe400078ec0ff */
[----:B------:R-:W-:-:S03]  /*9a20*/  SHF.L.U32 R2, R0, 0x1f, RZ ;  /* 0x0000001f00027819 */ /* 0x000fc600000006ff */
[----:B------:R-:W-:-:S04]  /*9a30*/  VIADD R3, R3, 0xb0 ;  /* 0x000000b003037836 */ /* 0x000fc80000000000 */
[C---:B------:R-:W-:Y:S02]  /*9a40*/  IMAD R7, R8.reuse, 0x8, R3 ;  /* 0x0000000808077824 */ /* 0x040fe400078e0203 */
[----:B------:R-:W-:Y:S02]  /*9a50*/  VIADD R8, R8, 0x1 ;  /* 0x0000000108087836 */ /* 0x000fe40000000000 */
[----:B------:R-:W0:Y:S03]  /*9a60*/  SYNCS.PHASECHK.TRANS64.TRYWAIT P0, [R7+URZ], R2 ;  /* 0x00000002070075a7 */ /* 0x000e26000800017f */
[----:B------:R-:W-:-:S04]  /*9a70*/  ISETP.NE.AND P1, PT, R8, 0x16, PT ;  /* 0x000000160800780c */ /* 0x000fc80003f25270 */
[----:B------:R-:W-:Y:S02]  /*9a80*/  SEL R5, RZ, 0x1, P1 ;  /* 0x00000001ff057807 */ /* 0x000fe40000800000 */
[----:B------:R-:W-:Y:S02]  /*9a90*/  SEL R8, R8, RZ, P1 ;  /* 0x000000ff08087207 */ /* 0x000fe40000800000 */
[----:B------:R-:W-:-:S03]  /*9aa0*/  LOP3.LUT R5, R0, R5, RZ, 0x3c, !PT ;  /* 0x0000000500057212 */ /* 0x000fc600078e3cff */
[----:B------:R-:W-:Y:S01]  /*9ab0*/  IMAD R9, R8, 0x8, R3 ;  /* 0x0000000808097824 */ /* 0x000fe200078e0203 */
[----:B------:R-:W-:Y:S01]  /*9ac0*/  SHF.L.U32 R4, R5, 0x1f, RZ ;  /* 0x0000001f05047819 */ /* 0x000fe200000006ff */
[----:B0-----:R-:W-:Y:S06]  /*9ad0*/  @!P0 BRA `(.L_x_317) ;  /* 0x0000000c00908947 */ /* 0x001fec0003800000 */
.L_x_348:
[----:B------:R-:W1:Y:S01]  /*9ae0*/  SYNCS.PHASECHK.TRANS64.TRYWAIT P0, [R9+URZ], R4 ;  /* 0x00000004090075a7 */ /* 0x000e62000800017f */
[----:B------:R-:W-:-:S05]  /*9af0*/  VIADD R0, R8, 0x1 ;  /* 0x0000000108007836 */ /* 0x000fca0000000000 */
[----:B------:R-:W-:-:S04]  /*9b00*/  ISETP.NE.AND P1, PT, R0, 0x16, PT ;  /* 0x000000160000780c */ /* 0x000fc80003f25270 */
[----:B0-----:R-:W-:Y:S02]  /*9b10*/  SEL R2, RZ, 0x1, P1 ;  /* 0x00000001ff027807 */ /* 0x001fe40000800000 */
[----:B------:R-:W-:Y:S02]  /*9b20*/  SEL R0, R0, RZ, P1 ;  /* 0x000000ff00007207 */ /* 0x000fe40000800000 */
[----:B------:R-:W-:-:S03]  /*9b30*/  LOP3.LUT R7, R5, R2, RZ, 0x3c, !PT ;  /* 0x0000000205077212 */ /* 0x000fc600078e3cff */
[----:B------:R-:W-:Y:S01]  /*9b40*/  IMAD R6, R0, 0x8, R3 ;  /* 0x0000000800067824 */ /* 0x000fe200078e0203 */
[----:B------:R-:W-:Y:S01]  /*9b50*/  SHF.L.U32 R5, R7, 0x1f, RZ ;  /* 0x0000001f07057819 */ /* 0x000fe200000006ff */
[----:B-1----:R-:W-:Y:S06]  /*9b60*/  @!P0 BRA `(.L_x_318) ;  /* 0x0000000c00808947 */ /* 0x002fec0003800000 */
.L_x_349:
[----:B------:R-:W1:Y:S01]  /*9b70*/  SYNCS.PHASECHK.TRANS64.TRYWAIT P0, [R6+URZ], R5 ;  /* 0x00000005060075a7 */ /* 0x000e62000800017f */
[----:B------:R-:W-:-:S05]  /*9b80*/  VIADD R0, R0, 0x1 ;  /* 0x0000000100007836 */ /* 0x000fca0000000000 */
[----:B------:R-:W-:-:S04]  /*9b90*/  ISETP.NE.AND P1, PT, R0, 0x16, PT ;  /* 0x000000160000780c */ /* 0x000fc80003f25270 */
[----:B------:R-:W-:Y:S02]  /*9ba0*/  SEL R2, RZ, 0x1, P1 ;  /* 0x00000001ff027807 */ /* 0x000fe40000800000 */
[----:B------:R-:W-:Y:S02]  /*9bb0*/  SEL R0, R0, RZ, P1 ;  /* 0x000000ff00007207 */ /* 0x000fe40000800000 */
[----:B------:R-:W-:-:S03]  /*9bc0*/  LOP3.LUT R7, R7, R2, RZ, 0x3c, !PT ;  /* 0x0000000207077212 */ /* 0x000fc600078e3cff */
[----:B0-----:R-:W-:Y:S01]  /*9bd0*/  IMAD R9, R0, 0x8, R3 ;  /* 0x0000000800097824 */ /* 0x001fe200078e0203 */
[----:B------:R-:W-:Y:S01]  /*9be0*/  SHF.L.U32 R4, R7, 0x1f, RZ ;  /* 0x0000001f07047819 */ /* 0x000fe200000006ff */
[----:B-1----:R-:W-:Y:S06]  /*9bf0*/  @!P0 BRA `(.L_x_319) ;  /* 0x0000000c00708947 */ /* 0x002fec0003800000 */
.L_x_350:
        /* <DEDUP_REMOVED lines=9> */
.L_x_351:
        /* <DEDUP_REMOVED lines=9> */
.L_x_352:
        /* <DEDUP_REMOVED lines=9> */
.L_x_353:
        /* <DEDUP_REMOVED lines=9> */
.L_x_354:
        /* <DEDUP_REMOVED lines=9> */
.L_x_355:
        /* <DEDUP_REMOVED lines=9> */
.L_x_356:
        /* <DEDUP_REMOVED lines=9> */
.L_x_357:
        /* <DEDUP_REMOVED lines=9> */
.L_x_358:
        /* <DEDUP_REMOVED lines=9> */
.L_x_359:
        /* <DEDUP_REMOVED lines=9> */
.L_x_360:
        /* <DEDUP_REMOVED lines=9> */
.L_x_361:
        /* <DEDUP_REMOVED lines=9> */
.L_x_362:
        /* <DEDUP_REMOVED lines=9> */
.L_x_363:
        /* <DEDUP_REMOVED lines=9> */
.L_x_364:
        /* <DEDUP_REMOVED lines=9> */
.L_x_365:
        /* <DEDUP_REMOVED lines=9> */
.L_x_366:
        /* <DEDUP_REMOVED lines=9> */
.L_x_367:
[----:B------:R-:W1:Y:S01]  /*a590*/  SYNCS.PHASECHK.TRANS64.TRYWAIT P0, [R6+URZ], R5 ;  /* 0x00000005060075a7 */ /* 0x000e62000800017f */
[----:B------:R-:W-:-:S05]  /*a5a0*/  VIADD R0, R0, 0x1 ;  /* 0x0000000100007836 */ /* 0x000fca0000000000 */
[----:B------:R-:W-:-:S04]  /*a5b0*/  ISETP.NE.AND P1, PT, R0, 0x16, PT ;  /* 0x000000160000780c */ /* 0x000fc80003f25270 */
[----:B------:R-:W-:Y:S02]  /*a5c0*/  SEL R2, RZ, 0x1, P1 ;  /* 0x00000001ff027807 */ /* 0x000fe40000800000 */
[----:B------:R-:W-:Y:S02]  /*a5d0*/  SEL R0, R0, RZ, P1 ;  /* 0x000000ff00007207 */ /* 0x000fe40000800000 */
[----:B------:R-:W-:Y:S01]  /*a5e0*/  LOP3.LUT R2, R7, R2, RZ, 0x3c, !PT ;  /* 0x0000000207027212 */ /* 0x000fe200078e3cff */
[----:B-1----:R-:W-:Y:S06]  /*a5f0*/  @!P0 BRA `(.L_x_337) ;  /* 0x0000000800588947 */ /* 0x002fec0003800000 */
.L_x_368:
[----:B------:R-:W-:Y:S01]  /*a600*/  IMAD R3, R0, 0x8, R3 ;  /* 0x0000000800037824 */ /* 0x000fe200078e0203 */
[----:B------:R-:W-:-:S07]  /*a610*/  SHF.L.U32 R0, R2, 0x1f, RZ ;  /* 0x0000001f02007819 */ /* 0x000fce00000006ff */
.L_x_338:
[----:B--2---:R2:W3:Y:S02]  /*a620*/  SYNCS.PHASECHK.TRANS64.TRYWAIT P0, [R3+URZ], R0 ;  /* 0x00000000030075a7 */ /* 0x0044e4000800017f */
[----:B---3--:R-:W-:Y:S05]  /*a630*/  @!P0 NANOSLEEP.SYNCS 0x989680 ;  /* 0x009896800000895d */ /* 0x008fea0003900000 */
[----:B------:R-:W3:Y:S02]  /*a640*/  @!P0 SYNCS.PHASECHK.TRANS64 P0, [R3+URZ], R0 ;  /* 0x00000000030085a7 */ /* 0x000ee4000800007f */
[----:B---3--:R-:W-:Y:S05]  /*a650*/  @!P0 BRA `(.L_x_338) ;  /* 0xfffffffc00f08947 */ /* 0x008fea000383ffff */
.L_x_315:
[----:B------:R-:W-:Y:S05]  /*a660*/  BSYNC B0 ;  /* 0x0000000000007941 */ /* 0x000fea0003800000 */
.L_x_314:
[----:B------:R-:W-:Y:S05]  /*a670*/  EXIT ;  /* 0x000000000000794d */ /* 0x000fea0003800000 */
.L_x_20:
[----:B-1----:R1:W2:Y:S02]  /*a680*/  SYNCS.PHASECHK.TRANS64.TRYWAIT P0, [R161+URZ], R0 ;  /* 0x00000000a10075a7 */ /* 0x0022a4000800017f */
[----:B--2---:R-:W-:Y:S05]  /*a690*/  @!P0 NANOSLEEP.SYNCS 0x989680 ;  /* 0x009896800000895d */ /* 0x004fea0003900000 */
[----:B------:R-:W2:Y:S02]  /*a6a0*/  @!P0 SYNCS.PHASECHK.TRANS64 P0, [R161+URZ], R0 ;  /* 0x00000000a10085a7 */ /* 0x000ea4000800007f */
[----:B--2---:R-:W-:Y:S05]  /*a6b0*/  @!P0 BRA `(.L_x_20) ;  /* 0xfffffffc00f08947 */ /* 0x004fea000383ffff */
[----:B------:R-:W-:Y:S05]  /*a6c0*/  BRA `(.L_x_339) ;  /* 0xffffff70009c7947 */ /* 0x000fea000383ffff */
.L_x_25:
[----:B--2---:R2:W3:Y:S02]  /*a6d0*/  SYNCS.PHASECHK.TRANS64.TRYWAIT P1, [R3+URZ], R0 ;  /* 0x00000000030075a7 */ /* 0x0044e4000802017f */
[----:B---3--:R-:W-:Y:S05]  /*a6e0*/  @!P1 NANOSLEEP.SYNCS 0x989680 ;  /* 0x009896800000995d */ /* 0x008fea0003900000 */
[----:B------:R-:W3:Y:S02]  /*a6f0*/  @!P1 SYNCS.PHASECHK.TRANS64 P1, [R3+URZ], R0 ;  /* 0x00000000030095a7 */ /* 0x000ee4000802007f */
[----:B---3--:R-:W-:Y:S05]  /*a700*/  @!P1 BRA `(.L_x_25) ;  /* 0xfffffffc00f09947 */ /* 0x008fea000383ffff */
[----:B------:R-:W-:Y:S05]  /*a710*/  BRA `(.L_x_24) ;  /* 0xffffff74000c7947 */ /* 0x000fea000383ffff */
.L_x_30:
[----:B--2---:R-:W-:-:S04]  /*a720*/  IMAD.U32 R5, RZ, RZ, UR4 ;  /* 0x00000004ff057e24 */ /* 0x004fc8000f8e00ff */
[----:B------:R2:W3:Y:S03]  /*a730*/  SYNCS.PHASECHK.TRANS64.TRYWAIT P1, [R5+URZ], R4 ;  /* 0x00000004050075a7 */ /* 0x0004e6000802017f */
[----:B---3--:R-:W-:Y:S05]  /*a740*/  @!P1 NANOSLEEP.SYNCS 0x989680 ;  /* 0x009896800000995d */ /* 0x008fea0003900000 */
[----:B------:R-:W3:Y:S02]  /*a750*/  @!P1 SYNCS.PHASECHK.TRANS64 P1, [R5+URZ], R4 ;  /* 0x00000004050095a7 */ /* 0x000ee4000802007f */
[----:B---3--:R-:W-:Y:S05]  /*a760*/  @!P1 BRA `(.L_x_30) ;  /* 0xfffffffc00ec9947 */ /* 0x008fea000383ffff */
[----:B------:R-:W-:Y:S05]  /*a770*/  BRA `(.L_x_29) ;  /* 0xffffff7400807947 */ /* 0x000fea000383ffff */
.L_x_36:
[----:B-1----:R1:W2:Y:S02]  /*a780*/  SYNCS.PHASECHK.TRANS64.TRYWAIT P0, [R161+URZ+0x10], R0 ;  /* 0x00001000a10075a7 */ /* 0x0022a4000800017f */
[----:B--2---:R-:W-:Y:S05]  /*a790*/  @!P0 NANOSLEEP.SYNCS 0x989680 ;  /* 0x009896800000895d */ /* 0x004fea0003900000 */
[----:B------:R-:W2:Y:S02]  /*a7a0*/  @!P0 SYNCS.PHASECHK.TRANS64 P0, [R161+URZ+0x10], R0 ;  /* 0x00001000a10085a7 */ /* 0x000ea4000800007f */
[----:B--2---:R-:W-:Y:S05]  /*a7b0*/  @!P0 BRA `(.L_x_36) ;  /* 0xfffffffc00f08947 */ /* 0x004fea000383ffff */
[----:B------:R-:W-:Y:S05]  /*a7c0*/  BRA `(.L_x_340) ;  /* 0xffffff7800707947 */ /* 0x000fea000383ffff */
.L_x_301:
[----:B------:R-:W-:Y:S01]  /*a7d0*/  BSSY B1, `(.L_x_341) ;  /* 0x0000006000017945 */ /* 0x000fe20003800000 */
[----:B------:R-:W-:-:S07]  /*a7e0*/  IMAD.MOV.U32 R15, RZ, RZ, -0x1 ;  /* 0xffffffffff0f7424 */ /* 0x000fce00078e00ff */
[----:B-----5:R-:W-:Y:S05]  /*a7f0*/  WARPSYNC.COLLECTIVE R15, `(.L_x_342) ;  /* 0x000000000f0c7348 */ /* 0x020fea0003c00000 */
[----:B------:R-:W-:Y:S02]  /*a800*/  ELECT P6, UR62, PT ;  /* 0x00000000003e782f */ /* 0x000fe400038c0000 */
[----:B------:R-:W-:Y:S01]  /*a810*/  MOV R14, UR62 ;  /* 0x0000003e000e7c02 */ /* 0x000fe20008000f00 */
[----:B-----5:R-:W-:Y:S10]  /*a820*/  ENDCOLLECTIVE ;  /* 0x000000000000791b */ /* 0x020ff40003800000 */
.L_x_342:
[----:B------:R-:W-:Y:S05]  /*a830*/  BSYNC B1 ;  /* 0x0000000000017941 */ /* 0x000fea0003800000 */
.L_x_341:
[----:B------:R-:W-:Y:S05]  /*a840*/  BRA `(.L_x_343) ;  /* 0xffffffe400707947 */ /* 0x000fea000383ffff */
.L_x_304:
[----:B0-----:R0:W1:Y:S02]  /*a850*/  SYNCS.PHASECHK.TRANS64.TRYWAIT P1, [R12+URZ+0xb0], R5 ;  /* 0x0000b0050c0075a7 */ /* 0x001064000802017f */
[----:B-1----:R-:W-:Y:S05]  /*a860*/  @!P1 NANOSLEEP.SYNCS 0x989680 ;  /* 0x009896800000995d */ /* 0x002fea0003900000 */
[----:B------:R-:W1:Y:S02]  /*a870*/  @!P1 SYNCS.PHASECHK.TRANS64 P1, [R12+URZ+0xb0], R5 ;  /* 0x0000b0050c0095a7 */ /* 0x000e64000802007f */
[----:B-1----:R-:W-:Y:S05]  /*a880*/  @!P1 BRA `(.L_x_304) ;  /* 0xfffffffc00f09947 */ /* 0x002fea000383ffff */
[----:B------:R-:W-:Y:S05]  /*a890*/  BRA `(.L_x_344) ;  /* 0xffffffe400a47947 */ /* 0x000fea000383ffff */
.L_x_313:
[----:B------:R-:W-:Y:S01]  /*a8a0*/  BSSY B0, `(.L_x_345) ;  /* 0x0000006000007945 */ /* 0x000fe20003800000 */
[----:B------:R-:W-:-:S07]  /*a8b0*/  IMAD.MOV.U32 R15, RZ, RZ, -0x1 ;  /* 0xffffffffff0f7424 */ /* 0x000fce00078e00ff */
[----:B-----5:R-:W-:Y:S05]  /*a8c0*/  WARPSYNC.COLLECTIVE R15, `(.L_x_346) ;  /* 0x000000000f0c7348 */ /* 0x020fea0003c00000 */
[----:B------:R-:W-:Y:S02]  /*a8d0*/  ELECT P6, UR62, PT ;  /* 0x00000000003e782f */ /* 0x000fe400038c0000 */
[----:B------:R-:W-:Y:S01]  /*a8e0*/  MOV R14, UR62 ;  /* 0x0000003e000e7c02 */ /* 0x000fe20008000f00 */
[----:B-----5:R-:W-:Y:S10]  /*a8f0*/  ENDCOLLECTIVE ;  /* 0x000000000000791b */ /* 0x020ff40003800000 */
.L_x_346:
[----:B------:R-:W-:Y:S05]  /*a900*/  BSYNC B0 ;  /* 0x0000000000007941 */ /* 0x000fea0003800000 */
.L_x_345:
[----:B------:R-:W-:Y:S05]  /*a910*/  BRA `(.L_x_347) ;  /* 0xfffffff0001c7947 */ /* 0x000fea000383ffff */
.L_x_317:
[----:B0-----:R0:W1:Y:S02]  /*a920*/  SYNCS.PHASECHK.TRANS64.TRYWAIT P0, [R7+URZ], R2 ;  /* 0x00000002070075a7 */ /* 0x001064000800017f */
[----:B-1----:R-:W-:Y:S05]  /*a930*/  @!P0 NANOSLEEP.SYNCS 0x989680 ;  /* 0x009896800000895d */ /* 0x002fea0003900000 */
[----:B------:R-:W1:Y:S02]  /*a940*/  @!P0 SYNCS.PHASECHK.TRANS64 P0, [R7+URZ], R2 ;  /* 0x00000002070085a7 */ /* 0x000e64000800007f */
[----:B-1----:R-:W-:Y:S05]  /*a950*/  @!P0 BRA `(.L_x_317) ;  /* 0xfffffffc00f08947 */ /* 0x002fea000383ffff */
[----:B------:R-:W-:Y:S05]  /*a960*/  BRA `(.L_x_348) ;  /* 0xfffffff0005c7947 */ /* 0x000fea000383ffff */
.L_x_318:
[----:B0-----:R0:W1:Y:S02]  /*a970*/  SYNCS.PHASECHK.TRANS64.TRYWAIT P0, [R9+URZ], R4 ;  /* 0x00000004090075a7 */ /* 0x001064000800017f */
[----:B-1----:R-:W-:Y:S05]  /*a980*/  @!P0 NANOSLEEP.SYNCS 0x989680 ;  /* 0x009896800000895d */ /* 0x002fea0003900000 */
[----:B------:R-:W1:Y:S02]  /*a990*/  @!P0 SYNCS.PHASECHK.TRANS64 P0, [R9+URZ], R4 ;  /* 0x00000004090085a7 */ /* 0x000e64000800007f */
[----:B-1----:R-:W-:Y:S05]  /*a9a0*/  @!P0 BRA `(.L_x_318) ;  /* 0xfffffffc00f08947 */ /* 0x002fea000383ffff */
[----:B------:R-:W-:Y:S05]  /*a9b0*/  BRA `(.L_x_349) ;  /* 0xfffffff0006c7947 */ /* 0x000fea000383ffff */
.L_x_319:
[----:B0-----:R0:W1:Y:S02]  /*a9c0*/  SYNCS.PHASECHK.TRANS64.TRYWAIT P0, [R6+URZ], R5 ;  /* 0x00000005060075a7 */ /* 0x001064000800017f */
[----:B-1----:R-:W-:Y:S05]  /*a9d0*/  @!P0 NANOSLEEP.SYNCS 0x989680 ;  /* 0x009896800000895d */ /* 0x002fea0003900000 */
[----:B------:R-:W1:Y:S02]  /*a9e0*/  @!P0 SYNCS.PHASECHK.TRANS64 P0, [R6+URZ], R5 ;  /* 0x00000005060085a7 */ /* 0x000e64000800007f */
[----:B-1----:R-:W-:Y:S05]  /*a9f0*/  @!P0 BRA `(.L_x_319) ;  /* 0xfffffffc00f08947 */ /* 0x002fea000383ffff */
[----:B------:R-:W-:Y:S05]  /*aa00*/  BRA `(.L_x_350) ;  /* 0xfffffff0007c7947 */ /* 0x000fea000383ffff */
.L_x_320:
[----:B0-----:R0:W1:Y:S02]  /*aa10*/  SYNCS.PHASECHK.TRANS64.TRYWAIT P0, [R9+URZ], R4 ;  /* 0x00000004090075a7 */ /* 0x001064000800017f */
[----:B-1----:R-:W-:Y:S05]  /*aa20*/  @!P0 NANOSLEEP.SYNCS 0x989680 ;  /* 0x009896800000895d */ /* 0x002fea0003900000 */
[----:B------:R-:W1:Y:S02]  /*aa30*/  @!P0 SYNCS.PHASECHK.TRANS64 P0, [R9+URZ], R4 ;  /* 0x00000004090085a7 */ /* 0x000e64000800007f */
[----:B-1----:R-:W-:Y:S05]  /*aa40*/  @!P0 BRA `(.L_x_320) ;  /* 0xfffffffc00f08947 */ /* 0x002fea000383ffff */
[----:B------:R-:W-:Y:S05]  /*aa50*/  BRA `(.L_x_351) ;  /* 0xfffffff0008c7947 */ /* 0x000fea000383ffff */
.L_x_321:
[----:B0-----:R0:W1:Y:S02]  /*aa60*/  SYNCS.PHASECHK.TRANS64.TRYWAIT P0, [R6+URZ], R5 ;  /* 0x00000005060075a7 */ /* 0x001064000800017f */
[----:B-1----:R-:W-:Y:S05]  /*aa70*/  @!P0 NANOSLEEP.SYNCS 0x989680 ;  /* 0x009896800000895d */ /* 0x002fea0003900000 */
[----:B------:R-:W1:Y:S02]  /*aa80*/  @!P0 SYNCS.PHASECHK.TRANS64 P0, [R6+URZ], R5 ;  /* 0x00000005060085a7 */ /* 0x000e64000800007f */
[----:B-1----:R-:W-:Y:S05]  /*aa90*/  @!P0 BRA `(.L_x_321) ;  /* 0xfffffffc00f08947 */ /* 0x002fea000383ffff */
[----:B------:R-:W-:Y:S05]  /*aaa0*/  BRA `(.L_x_352) ;  /* 0xfffffff0009c7947 */ /* 0x000fea000383ffff */
.L_x_322:
[----:B0-----:R0:W1:Y:S02]  /*aab0*/  SYNCS.PHASECHK.TRANS64.TRYWAIT P0, [R9+URZ], R4 ;  /* 0x00000004090075a7 */ /* 0x001064000800017f */
[----:B-1----:R-:W-:Y:S05]  /*aac0*/  @!P0 NANOSLEEP.SYNCS 0x989680 ;  /* 0x009896800000895d */ /* 0x002fea0003900000 */
[----:B------:R-:W1:Y:S02]  /*aad0*/  @!P0 SYNCS.PHASECHK.TRANS64 P0, [R9+URZ], R4 ;  /* 0x00000004090085a7 */ /* 0x000e64000800007f */
[----:B-1----:R-:W-:Y:S05]  /*aae0*/  @!P0 BRA `(.L_x_322) ;  /* 0xfffffffc00f08947 */ /* 0x002fea000383ffff */
[----:B------:R-:W-:Y:S05]  /*aaf0*/  BRA `(.L_x_353) ;  /* 0xfffffff000ac7947 */ /* 0x000fea000383ffff */
.L_x_323:
[----:B0-----:R0:W1:Y:S02]  /*ab00*/  SYNCS.PHASECHK.TRANS64.TRYWAIT P0, [R6+URZ], R5 ;  /* 0x00000005060075a7 */ /* 0x001064000800017f */
[----:B-1----:R-:W-:Y:S05]  /*ab10*/  @!P0 NANOSLEEP.SYNCS 0x989680 ;  /* 0x009896800000895d */ /* 0x002fea0003900000 */
[----:B------:R-:W1:Y:S02]  /*ab20*/  @!P0 SYNCS.PHASECHK.TRANS64 P0, [R6+URZ], R5 ;  /* 0x00000005060085a7 */ /* 0x000e64000800007f */
[----:B-1----:R-:W-:Y:S05]  /*ab30*/  @!P0 BRA `(.L_x_323) ;  /* 0xfffffffc00f08947 */ /* 0x002fea000383ffff */
[----:B------:R-:W-:Y:S05]  /*ab40*/  BRA `(.L_x_354) ;  /* 0xfffffff000bc7947 */ /* 0x000fea000383ffff */
.L_x_324:
[----:B0-----:R0:W1:Y:S02]  /*ab50*/  SYNCS.PHASECHK.TRANS64.TRYWAIT P0, [R9+URZ], R4 ;  /* 0x00000004090075a7 */ /* 0x001064000800017f */
[----:B-1----:R-:W-:Y:S05]  /*ab60*/  @!P0 NANOSLEEP.SYNCS 0x989680 ;  /* 0x009896800000895d */ /* 0x002fea0003900000 */
[----:B------:R-:W1:Y:S02]  /*ab70*/  @!P0 SYNCS.PHASECHK.TRANS64 P0, [R9+URZ], R4 ;  /* 0x00000004090085a7 */ /* 0x000e64000800007f */
[----:B-1----:R-:W-:Y:S05]  /*ab80*/  @!P0 BRA `(.L_x_324) ;  /* 0xfffffffc00f08947 */ /* 0x002fea000383ffff */
[----:B------:R-:W-:Y:S05]  /*ab90*/  BRA `(.L_x_355) ;  /* 0xfffffff000cc7947 */ /* 0x000fea000383ffff */
.L_x_325:
[----:B0-----:R0:W1:Y:S02]  /*aba0*/  SYNCS.PHASECHK.TRANS64.TRYWAIT P0, [R6+URZ], R5 ;  /* 0x00000005060075a7 */ /* 0x001064000800017f */
[----:B-1----:R-:W-:Y:S05]  /*abb0*/  @!P0 NANOSLEEP.SYNCS 0x989680 ;  /* 0x009896800000895d */ /* 0x002fea0003900000 */
[----:B------:R-:W1:Y:S02]  /*abc0*/  @!P0 SYNCS.PHASECHK.TRANS64 P0, [R6+URZ], R5 ;  /* 0x00000005060085a7 */ /* 0x000e64000800007f */
[----:B-1----:R-:W-:Y:S05]  /*abd0*/  @!P0 BRA `(.L_x_325) ;  /* 0xfffffffc00f08947 */ /* 0x002fea000383ffff */
[----:B------:R-:W-:Y:S05]  /*abe0*/  BRA `(.L_x_356) ;  /* 0xfffffff000dc7947 */ /* 0x000fea000383ffff */
.L_x_326:
[----:B0-----:R0:W1:Y:S02]  /*abf0*/  SYNCS.PHASECHK.TRANS64.TRYWAIT P0, [R9+URZ], R4 ;  /* 0x00000004090075a7 */ /* 0x001064000800017f */
[----:B-1----:R-:W-:Y:S05]  /*ac00*/  @!P0 NANOSLEEP.SYNCS 0x989680 ;  /* 0x009896800000895d */ /* 0x002fea0003900000 */
[----:B------:R-:W1:Y:S02]  /*ac10*/  @!P0 SYNCS.PHASECHK.TRANS64 P0, [R9+URZ], R4 ;  /* 0x00000004090085a7 */ /* 0x000e64000800007f */
[----:B-1----:R-:W-:Y:S05]  /*ac20*/  @!P0 BRA `(.L_x_326) ;  /* 0xfffffffc00f08947 */ /* 0x002fea000383ffff */
[----:B------:R-:W-:Y:S05]  /*ac30*/  BRA `(.L_x_357) ;  /* 0xfffffff000ec7947 */ /* 0x000fea000383ffff */
.L_x_327:
[----:B0-----:R0:W1:Y:S02]  /*ac40*/  SYNCS.PHASECHK.TRANS64.TRYWAIT P0, [R6+URZ], R5 ;  /* 0x00000005060075a7 */ /* 0x001064000800017f */
[----:B-1----:R-:W-:Y:S05]  /*ac50*/  @!P0 NANOSLEEP.SYNCS 0x989680 ;  /* 0x009896800000895d */ /* 0x002fea0003900000 */
[----:B------:R-:W1:Y:S02]  /*ac60*/  @!P0 SYNCS.PHASECHK.TRANS64 P0, [R6+URZ], R5 ;  /* 0x00000005060085a7 */ /* 0x000e64000800007f */
[----:B-1----:R-:W-:Y:S05]  /*ac70*/  @!P0 BRA `(.L_x_327) ;  /* 0xfffffffc00f08947 */ /* 0x002fea000383ffff */
[----:B------:R-:W-:Y:S05]  /*ac80*/  BRA `(.L_x_358) ;  /* 0xfffffff000fc7947 */ /* 0x000fea000383ffff */
.L_x_328:
[----:B0-----:R0:W1:Y:S02]  /*ac90*/  SYNCS.PHASECHK.TRANS64.TRYWAIT P0, [R9+URZ], R4 ;  /* 0x00000004090075a7 */ /* 0x001064000800017f */
[----:B-1----:R-:W-:Y:S05]  /*aca0*/  @!P0 NANOSLEEP.SYNCS 0x989680 ;  /* 0x009896800000895d */ /* 0x002fea0003900000 */
[----:B------:R-:W1:Y:S02]  /*acb0*/  @!P0 SYNCS.PHASECHK.TRANS64 P0, [R9+URZ], R4 ;  /* 0x00000004090085a7 */ /* 0x000e64000800007f */
[----:B-1----:R-:W-:Y:S05]  /*acc0*/  @!P0 BRA `(.L_x_328) ;  /* 0xfffffffc00f08947 */ /* 0x002fea000383ffff */
[----:B------:R-:W-:Y:S05]  /*acd0*/  BRA `(.L_x_359) ;  /* 0xfffffff4000c7947 */ /* 0x000fea000383ffff */
.L_x_329:
[----:B0-----:R0:W1:Y:S02]  /*ace0*/  SYNCS.PHASECHK.TRANS64.TRYWAIT P0, [R6+URZ], R5 ;  /* 0x00000005060075a7 */ /* 0x001064000800017f */
[----:B-1----:R-:W-:Y:S05]  /*acf0*/  @!P0 NANOSLEEP.SYNCS 0x989680 ;  /* 0x009896800000895d */ /* 0x002fea0003900000 */
[----:B------:R-:W1:Y:S02]  /*ad00*/  @!P0 SYNCS.PHASECHK.TRANS64 P0, [R6+URZ], R5 ;  /* 0x00000005060085a7 */ /* 0x000e64000800007f */
[----:B-1----:R-:W-:Y:S05]  /*ad10*/  @!P0 BRA `(.L_x_329) ;  /* 0xfffffffc00f08947 */ /* 0x002fea000383ffff */
[----:B------:R-:W-:Y:S05]  /*ad20*/  BRA `(.L_x_360) ;  /* 0xfffffff4001c7947 */ /* 0x000fea000383ffff */
.L_x_330:
[----:B0-----:R0:W1:Y:S02]  /*ad30*/  SYNCS.PHASECHK.TRANS64.TRYWAIT P0, [R9+URZ], R4 ;  /* 0x00000004090075a7 */ /* 0x001064000800017f */
[----:B-1----:R-:W-:Y:S05]  /*ad40*/  @!P0 NANOSLEEP.SYNCS 0x989680 ;  /* 0x009896800000895d */ /* 0x002fea0003900000 */
[----:B------:R-:W1:Y:S02]  /*ad50*/  @!P0 SYNCS.PHASECHK.TRANS64 P0, [R9+URZ], R4 ;  /* 0x00000004090085a7 */ /* 0x000e64000800007f */
[----:B-1----:R-:W-:Y:S05]  /*ad60*/  @!P0 BRA `(.L_x_330) ;  /* 0xfffffffc00f08947 */ /* 0x002fea000383ffff */
[----:B------:R-:W-:Y:S05]  /*ad70*/  BRA `(.L_x_361) ;  /* 0xfffffff4002c7947 */ /* 0x000fea000383ffff */
.L_x_331:
[----:B0-----:R0:W1:Y:S02]  /*ad80*/  SYNCS.PHASECHK.TRANS64.TRYWAIT P0, [R6+URZ], R5 ;  /* 0x00000005060075a7 */ /* 0x001064000800017f */
[----:B-1----:R-:W-:Y:S05]  /*ad90*/  @!P0 NANOSLEEP.SYNCS 0x989680 ;  /* 0x009896800000895d */ /* 0x002fea0003900000 */
[----:B------:R-:W1:Y:S02]  /*ada0*/  @!P0 SYNCS.PHASECHK.TRANS64 P0, [R6+URZ], R5 ;  /* 0x00000005060085a7 */ /* 0x000e64000800007f */
[----:B-1----:R-:W-:Y:S05]  /*adb0*/  @!P0 BRA `(.L_x_331) ;  /* 0xfffffffc00f08947 */ /* 0x002fea000383ffff */
[----:B------:R-:W-:Y:S05]  /*adc0*/  BRA `(.L_x_362) ;  /* 0xfffffff4003c7947 */ /* 0x000fea000383ffff */
.L_x_332:
[----:B0-----:R0:W1:Y:S02]  /*add0*/  SYNCS.PHASECHK.TRANS64.TRYWAIT P0, [R9+URZ], R4 ;  /* 0x00000004090075a7 */ /* 0x001064000800017f */
[----:B-1----:R-:W-:Y:S05]  /*ade0*/  @!P0 NANOSLEEP.SYNCS 0x989680 ;  /* 0x009896800000895d */ /* 0x002fea0003900000 */
[----:B------:R-:W1:Y:S02]  /*adf0*/  @!P0 SYNCS.PHASECHK.TRANS64 P0, [R9+URZ], R4 ;  /* 0x00000004090085a7 */ /* 0x000e64000800007f */
[----:B-1----:R-:W-:Y:S05]  /*ae00*/  @!P0 BRA `(.L_x_332) ;  /* 0xfffffffc00f08947 */ /* 0x002fea000383ffff */
[----:B------:R-:W-:Y:S05]  /*ae10*/  BRA `(.L_x_363) ;  /* 0xfffffff4004c7947 */ /* 0x000fea000383ffff */
.L_x_333:
[----:B0-----:R0:W1:Y:S02]  /*ae20*/  SYNCS.PHASECHK.TRANS64.TRYWAIT P0, [R6+URZ], R5 ;  /* 0x00000005060075a7 */ /* 0x001064000800017f */
[----:B-1----:R-:W-:Y:S05]  /*ae30*/  @!P0 NANOSLEEP.SYNCS 0x989680 ;  /* 0x009896800000895d */ /* 0x002fea0003900000 */
[----:B------:R-:W1:Y:S02]  /*ae40*/  @!P0 SYNCS.PHASECHK.TRANS64 P0, [R6+URZ], R5 ;  /* 0x00000005060085a7 */ /* 0x000e64000800007f */
[----:B-1----:R-:W-:Y:S05]  /*ae50*/  @!P0 BRA `(.L_x_333) ;  /* 0xfffffffc00f08947 */ /* 0x002fea000383ffff */
[----:B------:R-:W-:Y:S05]  /*ae60*/  BRA `(.L_x_364) ;  /* 0xfffffff4005c7947 */ /* 0x000fea000383ffff */
.L_x_334:
[----:B0-----:R0:W1:Y:S02]  /*ae70*/  SYNCS.PHASECHK.TRANS64.TRYWAIT P0, [R9+URZ], R4 ;  /* 0x00000004090075a7 */ /* 0x001064000800017f */
[----:B-1----:R-:W-:Y:S05]  /*ae80*/  @!P0 NANOSLEEP.SYNCS 0x989680 ;  /* 0x009896800000895d */ /* 0x002fea0003900000 */
[----:B------:R-:W1:Y:S02]  /*ae90*/  @!P0 SYNCS.PHASECHK.TRANS64 P0, [R9+URZ], R4 ;  /* 0x00000004090085a7 */ /* 0x000e64000800007f */
[----:B-1----:R-:W-:Y:S05]  /*aea0*/  @!P0 BRA `(.L_x_334) ;  /* 0xfffffffc00f08947 */ /* 0x002fea000383ffff */
[----:B------:R-:W-:Y:S05]  /*aeb0*/  BRA `(.L_x_365) ;  /* 0xfffffff4006c7947 */ /* 0x000fea000383ffff */
.L_x_335:
[----:B0-----:R0:W1:Y:S02]  /*aec0*/  SYNCS.PHASECHK.TRANS64.TRYWAIT P0, [R6+URZ], R5 ;  /* 0x00000005060075a7 */ /* 0x001064000800017f */
[----:B-1----:R-:W-:Y:S05]  /*aed0*/  @!P0 NANOSLEEP.SYNCS 0x989680 ;  /* 0x009896800000895d */ /* 0x002fea0003900000 */
[----:B------:R-:W1:Y:S02]  /*aee0*/  @!P0 SYNCS.PHASECHK.TRANS64 P0, [R6+URZ], R5 ;  /* 0x00000005060085a7 */ /* 0x000e64000800007f */
[----:B-1----:R-:W-:Y:S05]  /*aef0*/  @!P0 BRA `(.L_x_335) ;  /* 0xfffffffc00f08947 */ /* 0x002fea000383ffff */
[----:B------:R-:W-:Y:S05]  /*af00*/  BRA `(.L_x_366) ;  /* 0xfffffff4007c7947 */ /* 0x000fea000383ffff */
.L_x_336:
[----:B0-----:R0:W1:Y:S02]  /*af10*/  SYNCS.PHASECHK.TRANS64.TRYWAIT P0, [R9+URZ], R4 ;  /* 0x00000004090075a7 */ /* 0x001064000800017f */
[----:B-1----:R-:W-:Y:S05]  /*af20*/  @!P0 NANOSLEEP.SYNCS 0x989680 ;  /* 0x009896800000895d */ /* 0x002fea0003900000 */
[----:B------:R-:W1:Y:S02]  /*af30*/  @!P0 SYNCS.PHASECHK.TRANS64 P0, [R9+URZ], R4 ;  /* 0x00000004090085a7 */ /* 0x000e64000800007f */
[----:B-1----:R-:W-:Y:S05]  /*af40*/  @!P0 BRA `(.L_x_336) ;  /* 0xfffffffc00f08947 */ /* 0x002fea000383ffff */
[----:B------:R-:W-:Y:S05]  /*af50*/  BRA `(.L_x_367) ;  /* 0xfffffff4008c7947 */ /* 0x000fea000383ffff */
.L_x_337:
[----:B-1----:R1:W2:Y:S02]  /*af60*/  SYNCS.PHASECHK.TRANS64.TRYWAIT P0, [R6+URZ], R5 ;  /* 0x00000005060075a7 */ /* 0x0022a4000800017f */
[----:B--2---:R-:W-:Y:S05]  /*af70*/  @!P0 NANOSLEEP.SYNCS 0x989680 ;  /* 0x009896800000895d */ /* 0x004fea0003900000 */
[----:B------:R-:W2:Y:S02]  /*af80*/  @!P0 SYNCS.PHASECHK.TRANS64 P0, [R6+URZ], R5 ;  /* 0x00000005060085a7 */ /* 0x000ea4000800007f */
[----:B--2---:R-:W-:Y:S05]  /*af90*/  @!P0 BRA `(.L_x_337) ;  /* 0xfffffffc00f08947 */ /* 0x004fea000383ffff */
[----:B------:R-:W-:Y:S05]  /*afa0*/  BRA `(.L_x_368) ;  /* 0xfffffff400947947 */ /* 0x000fea000383ffff */
.L_x_369:
[----:B------:R-:W-:-:S00]  /*afb0*/  BRA `(.L_x_369) ;  /* 0xfffffffc00fc7947 */ /* 0x000fc0000383ffff */
[----:B------:R-:W-:-:S00]  /*afc0*/  NOP ;  /* 0x0000000000007918 */ /* 0x000fc00000000000 */
        /* <DEDUP_REMOVED lines=11> */
.L_x_370:


//--------------------- .nv.global.init           --------------------------
	.section	.nv.global.init,"aw",@progbits
.nv.global.init:
	.type		$str$22,@object
	.size		$str$22,($str$23 - $str$22)
$str$22:
        /*0000*/ 	.byte	0x6b, 0x5f, 0x74, 0x69, 0x6c, 0x65, 0x5f, 0x63, 0x6f, 0x75, 0x6e, 0x74, 0x20, 0x3e, 0x3d, 0x20
        /*0010*/ 	.byte	0x31, 0x00
	.type		$str$23,@object
	.size		$str$23,(__unnamed_1 - $str$23)
$str$23:
        /*0012*/ 	.byte	0x2f, 0x74, 0x6d, 0x70, 0x2f, 0x63, 0x75, 0x74, 0x6c, 0x61, 0x73, 0x73, 0x5f, 0x73, 0x77, 0x65
        /*0022*/ 	.byte	0x65, 0x70, 0x5f, 0x73, 0x72, 0x63, 0x2f, 0x69, 0x6e, 0x63, 0x6c, 0x75, 0x64, 0x65, 0x2f, 0x63
        /*0032*/ 	.byte	0x75, 0x74, 0x6c, 0x61, 0x73, 0x73, 0x2f, 0x67, 0x65, 0x6d, 0x6d, 0x2f, 0x63, 0x6f, 0x6c, 0x6c
        /*0042*/ 	.byte	0x65, 0x63, 0x74, 0x69, 0x76, 0x65, 0x2f, 0x73, 0x6d, 0x39, 0x30, 0x5f, 0x6d, 0x6d, 0x61, 0x5f
        /*0052*/ 	.byte	0x74, 0x6d, 0x61, 0x5f, 0x67, 0x6d, 0x6d, 0x61, 0x5f, 0x73, 0x73, 0x5f, 0x77, 0x61, 0x72, 0x70
        /*0062*/ 	.byte	0x73, 0x70, 0x65, 0x63, 0x69, 0x61, 0x6c, 0x69, 0x7a, 0x65, 0x64, 0x2e, 0x68, 0x70, 0x70, 0x00
	.type		__unnamed_1,@object
	.size		__unnamed_1,(.L_0 - __unnamed_1)
__unnamed_1:
        /*0072*/ 	.byte	0x76, 0x6f, 0x69, 0x64, 0x20, 0x63, 0x75, 0x74, 0x6c, 0x61, 0x73, 0x73, 0x3a, 0x3a, 0x67, 0x65
        /* <DEDUP_REMOVED lines=172> */
        /*0b42*/ 	.byte	0x6e, 0x74, 0x69, 0x74, 0x79, 0x5d, 0x00
.L_0:


//--------------------- .nv.shared._ZN7cutlass13device_kernelINS_4gemm6kernel13GemmUniversalIN4cute5tupleIJiiiiEEENS1_10collective13CollectiveMmaINS1_34MainloopSm90TmaGmmaWarpSpecializedILi22ENS5_IJNS4_1CILi8EEENSA_ILi1EEESC_EEENS1_32KernelTmaWarpSpecializedPingpongEEENS5_IJNSA_ILi64EEENSA_ILi256EEENSA_ILi32EEEEEEaNS5_IJlSC_lEEEaSK_NS4_8TiledMMAINS4_8MMA_AtomIJNS4_4SM904GMMA27MMA_64x256x32_S32S8S8_SS_TNEEEENS4_6LayoutINS5_IJSC_SC_SC_EEENS5_IJNSA_ILi0EEEST_ST_EEEEENS5_IJNS4_10UnderscoreESW_SW_EEEEENS4_13SM90_TMA_LOADENS4_14ComposedLayoutINS4_7SwizzleILi1ELi4ELi3EEENS4_18smem_ptr_flag_bitsILi8EEENSR_INS5_IJSB_SI_EEENS5_IJSI_SC_EEEEEEEvNS4_8identityENS4_23SM90_TMA_LOAD_MULTICASTES18_vS19_EENS_8epilogue10collective6detail29Sm90TmaWarpSpecializedAdapterINS1D_15DefaultEpilogueIaSK_SK_NS1C_6thread17LinearCombinationIaLi1EiiLNS1H_9ScaleType4KindE0ELNS_15FloatRoundStyleE2EaEENS1_15EpilogueDefaultEEEEEvvEEEEvNT_6ParamsE --------------------------
	.section	.nv.shared._ZN7cutlass13device_kernelINS_4gemm6kernel13GemmUniversalIN4cute5tupleIJiiiiEEENS1_10collective13CollectiveMmaINS1_34MainloopSm90TmaGmmaWarpSpecializedILi22ENS5_IJNS4_1CILi8EEENSA_ILi1EEESC_EEENS1_32KernelTmaWarpSpecializedPingpongEEENS5_IJNSA_ILi64EEENSA_ILi256EEENSA_ILi32EEEEEEaNS5_IJlSC_lEEEaSK_NS4_8TiledMMAINS4_8MMA_AtomIJNS4_4SM904GMMA27MMA_64x256x32_S32S8S8_SS_TNEEEENS4_6LayoutINS5_IJSC_SC_SC_EEENS5_IJNSA_ILi0EEEST_ST_EEEEENS5_IJNS4_10UnderscoreESW_SW_EEEEENS4_13SM90_TMA_LOADENS4_14ComposedLayoutINS4_7SwizzleILi1ELi4ELi3EEENS4_18smem_ptr_flag_bitsILi8EEENSR_INS5_IJSB_SI_EEENS5_IJSI_SC_EEEEEEEvNS4_8identityENS4_23SM90_TMA_LOAD_MULTICASTES18_vS19_EENS_8epilogue10collective6detail29Sm90TmaWarpSpecializedAdapterINS1D_15DefaultEpilogueIaSK_SK_NS1C_6thread17LinearCombinationIaLi1EiiLNS1H_9ScaleType4KindE0ELNS_15FloatRoundStyleE2EaEENS1_15EpilogueDefaultEEEEEvvEEEEvNT_6ParamsE,"aw",@nobits
	.sectionflags	@""
	.align	16
	.zero		1024


//--------------------- .nv.shared.reserved.0     --------------------------
	.section	.nv.shared.reserved.0,"aw",@nobits
	.weak		__nv_reservedSMEM_offset_0_alias
	.size		__nv_reservedSMEM_offset_0_alias, 0, 0
	.other		__nv_reservedSMEM_offset_0_alias,@"STO_CUDA_RESERVED_SHARED STV_DEFAULT"
__nv_reservedSMEM_offset_0_alias:
	.zero		0


//--------------------- .nv.global                --------------------------
	.section	.nv.global,"aw",@nobits
.nv.global:
	.type		_ZN40_INTERNAL_8ef40842_4_k_cu_a737bd8d_289634cute1_E,@object
	.size		_ZN40_INTERNAL_8ef40842_4_k_cu_a737bd8d_289634cute1_E,(_ZN40_INTERNAL_8ef40842_4_k_cu_a737bd8d_289634cuda3std3__45__cpo6cbeginE - _ZN40_INTERNAL_8ef40842_4_k_cu_a737bd8d_289634cute1_E)
_ZN40_INTERNAL_8ef40842_4_k_cu_a737bd8d_289634cute1_E:
	.zero		1
	.type		_ZN40_INTERNAL_8ef40842_4_k_cu_a737bd8d_289634cuda3std3__45__cpo6cbeginE,@object
	.size		_ZN40_INTERNAL_8ef40842_4_k_cu_a737bd8d_289634cuda3std3__45__cpo6cbeginE,(_ZN40_INTERNAL_8ef40842_4_k_cu_a737bd8d_289634cuda3std3__48in_placeE - _ZN40_INTERNAL_8ef40842_4_k_cu_a737bd8d_289634cuda3std3__45__cpo6cbeginE)
_ZN40_INTERNAL_8ef40842_4_k_cu_a737bd8d_289634cuda3std3__45__cpo6cbeginE:
	.zero		1
	.type		_ZN40_INTERNAL_8ef40842_4_k_cu_a737bd8d_289634cuda3std3__48in_placeE,@object
	.size		_ZN40_INTERNAL_8ef40842_4_k_cu_a737bd8d_289634cuda3std3__48in_placeE,(_ZN40_INTERNAL_8ef40842_4_k_cu_a737bd8d_289634cuda3std6ranges3__45__cpo9iter_moveE - _ZN40_INTERNAL_8ef40842_4_k_cu_a737bd8d_289634cuda3std3__48in_placeE)
_ZN40_INTERNAL_8ef40842_4_k_cu_a737bd8d_289634cuda3std3__48in_placeE:
	.zero		1
	.type		_ZN40_INTERNAL_8ef40842_4_k_cu_a737bd8d_289634cuda3std6ranges3__45__cpo9iter_moveE,@object
	.size		_ZN40_INTERNAL_8ef40842_4_k_cu_a737bd8d_289634cuda3std6ranges3__45__cpo9iter_moveE,(_ZN40_INTERNAL_8ef40842_4_k_cu_a737bd8d_289634cuda3std3__45__cpo5beginE - _ZN40_INTERNAL_8ef40842_4_k_cu_a737bd8d_289634cuda3std6ranges3__45__cpo9iter_moveE)
_ZN40_INTERNAL_8ef40842_4_k_cu_a737bd8d_289634cuda3std6ranges3__45__cpo9iter_moveE:
	.zero		1
	.type		_ZN40_INTERNAL_8ef40842_4_k_cu_a737bd8d_289634cuda3std3__45__cpo5beginE,@object
	.size		_ZN40_INTERNAL_8ef40842_4_k_cu_a737bd8d_289634cuda3std3__45__cpo5beginE,(_ZN40_INTERNAL_8ef40842_4_k_cu_a737bd8d_289634cuda3std3__442_GLOBAL__N__8ef40842_4_k_cu_a737bd8d_289636ignoreE - _ZN40_INTERNAL_8ef40842_4_k_cu_a737bd8d_289634cuda3std3__45__cpo5beginE)
_ZN40_INTERNAL_8ef40842_4_k_cu_a737bd8d_289634cuda3std3__45__cpo5beginE:
	.zero		1
	.type		_ZN40_INTERNAL_8ef40842_4_k_cu_a737bd8d_289634cuda3std3__442_GLOBAL__N__8ef40842_4_k_cu_a737bd8d_289636ignoreE,@object
	.size		_ZN40_INTERNAL_8ef40842_4_k_cu_a737bd8d_289634cuda3std3__442_GLOBAL__N__8ef40842_4_k_cu_a737bd8d_289636ignoreE,(_ZN40_INTERNAL_8ef40842_4_k_cu_a737bd8d_289634cute7productE - _ZN40_INTERNAL_8ef40842_4_k_cu_a737bd8d_289634cuda3std3__442_GLOBAL__N__8ef40842_4_k_cu_a737bd8d_289636ignoreE)
_ZN40_INTERNAL_8ef40842_4_k_cu_a737bd8d_289634cuda3std3__442_GLOBAL__N__8ef40842_4_k_cu_a737bd8d_289636ignoreE:
	.zero		1
	.type		_ZN40_INTERNAL_8ef40842_4_k_cu_a737bd8d_289634cute7productE,@object
	.size		_ZN40_INTERNAL_8ef40842_4_k_cu_a737bd8d_289634cute7productE,(_ZN40_INTERNAL_8ef40842_4_k_cu_a737bd8d_289634cuda3std3__45__cpo3endE - _ZN40_INTERNAL_8ef40842_4_k_cu_a737bd8d_289634cute7productE)
_ZN40_INTERNAL_8ef40842_4_k_cu_a737bd8d_289634cute7productE:
	.zero		1
	.type		_ZN40_INTERNAL_8ef40842_4_k_cu_a737bd8d_289634cuda3std3__45__cpo3endE,@object
	.size		_ZN40_INTERNAL_8ef40842_4_k_cu_a737bd8d_289634cuda3std3__45__cpo3endE,(_ZN40_INTERNAL_8ef40842_4_k_cu_a737bd8d_289634cuda3std3__419piecewise_constructE - _ZN40_INTERNAL_8ef40842_4_k_cu_a737bd8d_289634cuda3std3__45__cpo3endE)
_ZN40_INTERNAL_8ef40842_4_k_cu_a737bd8d_289634cuda3std3__45__cpo3endE:
	.zero		1
	.type		_ZN40_INTERNAL_8ef40842_4_k_cu_a737bd8d_289634cuda3std3__419piecewise_constructE,@object
	.size		_ZN40_INTERNAL_8ef40842_4_k_cu_a737bd8d_289634cuda3std3__419piecewise_constructE,(_ZN40_INTERNAL_8ef40842_4_k_cu_a737bd8d_289634cuda3std3__45__cpo4cendE - _ZN40_INTERNAL_8ef40842_4_k_cu_a737bd8d_289634cuda3std3__419piecewise_constructE)
_ZN40_INTERNAL_8ef40842_4_k_cu_a737bd8d_289634cuda3std3__419piecewise_constructE:
	.zero		1
	.type		_ZN40_INTERNAL_8ef40842_4_k_cu_a737bd8d_289634cuda3std3__45__cpo4cendE,@object
	.size		_ZN40_INTERNAL_8ef40842_4_k_cu_a737bd8d_289634cuda3std3__45__cpo4cendE,(_ZN40_INTERNAL_8ef40842_4_k_cu_a737bd8d_289634cuda3std6ranges3__45__cpo4swapE - _ZN40_INTERNAL_8ef40842_4_k_cu_a737bd8d_289634cuda3std3__45__cpo4cendE)
_ZN40_INTERNAL_8ef40842_4_k_cu_a737bd8d_289634cuda3std3__45__cpo4cendE:
	.zero		1
	.type		_ZN40_INTERNAL_8ef40842_4_k_cu_a737bd8d_289634cuda3std6ranges3__45__cpo4swapE,@object
	.size		_ZN40_INTERNAL_8ef40842_4_k_cu_a737bd8d_289634cuda3std6ranges3__45__cpo4swapE,(.L_8 - _ZN40_INTERNAL_8ef40842_4_k_cu_a737bd8d_289634cuda3std6ranges3__45__cpo4swapE)
_ZN40_INTERNAL_8ef40842_4_k_cu_a737bd8d_289634cuda3std6ranges3__45__cpo4swapE:
	.zero		1
.L_8:


//--------------------- .nv.constant0._ZN7cutlass13device_kernelINS_4gemm6kernel13GemmUniversalIN4cute5tupleIJiiiiEEENS1_10collective13CollectiveMmaINS1_34MainloopSm90TmaGmmaWarpSpecializedILi22ENS5_IJNS4_1CILi8EEENSA_ILi1EEESC_EEENS1_32KernelTmaWarpSpecializedPingpongEEENS5_IJNSA_ILi64EEENSA_ILi256EEENSA_ILi32EEEEEEaNS5_IJlSC_lEEEaSK_NS4_8TiledMMAINS4_8MMA_AtomIJNS4_4SM904GMMA27MMA_64x256x32_S32S8S8_SS_TNEEEENS4_6LayoutINS5_IJSC_SC_SC_EEENS5_IJNSA_ILi0EEEST_ST_EEEEENS5_IJNS4_10UnderscoreESW_SW_EEEEENS4_13SM90_TMA_LOADENS4_14ComposedLayoutINS4_7SwizzleILi1ELi4ELi3EEENS4_18smem_ptr_flag_bitsILi8EEENSR_INS5_IJSB_SI_EEENS5_IJSI_SC_EEEEEEEvNS4_8identityENS4_23SM90_TMA_LOAD_MULTICASTES18_vS19_EENS_8epilogue10collective6detail29Sm90TmaWarpSpecializedAdapterINS1D_15DefaultEpilogueIaSK_SK_NS1C_6thread17LinearCombinationIaLi1EiiLNS1H_9ScaleType4KindE0ELNS_15FloatRoundStyleE2EaEENS1_15EpilogueDefaultEEEEEvvEEEEvNT_6ParamsE --------------------------
	.section	.nv.constant0._ZN7cutlass13device_kernelINS_4gemm6kernel13GemmUniversalIN4cute5tupleIJiiiiEEENS1_10collective13CollectiveMmaINS1_34MainloopSm90TmaGmmaWarpSpecializedILi22ENS5_IJNS4_1CILi8EEENSA_ILi1EEESC_EEENS1_32KernelTmaWarpSpecializedPingpongEEENS5_IJNSA_ILi64EEENSA_ILi256EEENSA_ILi32EEEEEEaNS5_IJlSC_lEEEaSK_NS4_8TiledMMAINS4_8MMA_AtomIJNS4_4SM904GMMA27MMA_64x256x32_S32S8S8_SS_TNEEEENS4_6LayoutINS5_IJSC_SC_SC_EEENS5_IJNSA_ILi0EEEST_ST_EEEEENS5_IJNS4_10UnderscoreESW_SW_EEEEENS4_13SM90_TMA_LOADENS4_14ComposedLayoutINS4_7SwizzleILi1ELi4ELi3EEENS4_18smem_ptr_flag_bitsILi8EEENSR_INS5_IJSB_SI_EEENS5_IJSI_SC_EEEEEEEvNS4_8identityENS4_23SM90_TMA_LOAD_MULTICASTES18_vS19_EENS_8epilogue10collective6detail29Sm90TmaWarpSpecializedAdapterINS1D_15DefaultEpilogueIaSK_SK_NS1C_6thread17LinearCombinationIaLi1EiiLNS1H_9ScaleType4KindE0ELNS_15FloatRoundStyleE2EaEENS1_15EpilogueDefaultEEEEEvvEEEEvNT_6ParamsE,"a",@progbits
	.sectionflags	@""
	.align	4
.nv.constant0._ZN7cutlass13device_kernelINS_4gemm6kernel13GemmUniversalIN4cute5tupleIJiiiiEEENS1_10collective13CollectiveMmaINS1_34MainloopSm90TmaGmmaWarpSpecializedILi22ENS5_IJNS4_1CILi8EEENSA_ILi1EEESC_EEENS1_32KernelTmaWarpSpecializedPingpongEEENS5_IJNSA_ILi64EEENSA_ILi256EEENSA_ILi32EEEEEEaNS5_IJlSC_lEEEaSK_NS4_8TiledMMAINS4_8MMA_AtomIJNS4_4SM904GMMA27MMA_64x256x32_S32S8S8_SS_TNEEEENS4_6LayoutINS5_IJSC_SC_SC_EEENS5_IJNSA_ILi0EEEST_ST_EEEEENS5_IJNS4_10UnderscoreESW_SW_EEEEENS4_13SM90_TMA_LOADENS4_14ComposedLayoutINS4_7SwizzleILi1ELi4ELi3EEENS4_18smem_ptr_flag_bitsILi8EEENSR_INS5_IJSB_SI_EEENS5_IJSI_SC_EEEEEEEvNS4_8identityENS4_23SM90_TMA_LOAD_MULTICASTES18_vS19_EENS_8epilogue10collective6detail29Sm90TmaWarpSpecializedAdapterINS1D_15DefaultEpilogueIaSK_SK_NS1C_6thread17LinearCombinationIaLi1EiiLNS1H_9ScaleType4KindE0ELNS_15FloatRoundStyleE2EaEENS1_15EpilogueDefaultEEEEEvvEEEEvNT_6ParamsE:
	.zero		1664


//--------------------- SYMBOLS --------------------------

	.type		.nv.reservedSmem.offset0,@object
	.size		.nv.reservedSmem.offset0,0x4
	.type		__assertfail,@function
